	.target	sm_100a

	.elftype	@"ET_EXEC"


//--------------------- .note.nv.tkinfo           --------------------------
	.section	.note.nv.tkinfo,"",@"SHT_NOTE"
	.sectionflags	@"SHF_NOTE_NV_TKINFO"
	.tkinfo
        /*0018*/ 	.word	0x00000002
        /*0030*/ 	.string	""
        /*0030*/ 	.string	"ptxas"
        /*0030*/ 	.string	"Cuda compilation tools, release 13.0, V13.0.88"
        /*0030*/ 	.string	"Build cuda_13.0.r13.0/compiler.36424714_0"
        /*0030*/ 	.string	"-arch sm_100a -m 64 "



//--------------------- .note.nv.cuinfo           --------------------------
	.section	.note.nv.cuinfo,"",@"SHT_NOTE"
	.sectionflags	@"SHF_NOTE_NV_CUINFO"
        /*0018*/ 	.short	0x0002
        /*001a*/ 	.short	0x0064
        /*001c*/ 	.short	0x0082
	.zero		2


//--------------------- .nv.info                  --------------------------
	.section	.nv.info,"",@"SHT_CUDA_INFO"
	.align	4


	//----- nvinfo : EIATTR_REGCOUNT
	.align		4
        /*0000*/ 	.byte	0x04, 0x2f
        /*0002*/ 	.short	(.L_12 - .L_11)
	.align		4
.L_11:
        /*0004*/ 	.word	index@(_ZN7cutlass13device_kernelIN5flash11enable_sm90INS1_16FlashAttnFwdSm90INS1_25CollectiveMainloopFwdSm90ILi2EN4cute5tupleIJNS5_1CILi1EEES8_S8_EEENS6_IJNS7_ILi128EEENS7_ILi160EEENS7_ILi192EEEEEELi128ENS_12float_e4m3_tEfNS_4arch4Sm90ELb1ELb0ELb1ELb1ELb1ELb1ELb0ELb1ELb1ELb1ELb0ELb0EEENS1_21CollectiveEpilogueFwdINS6_IJSA_SA_SB_EEES9_NS_10bfloat16_tESG_Li256ELb1ELb1ELb0ELb1EEENS1_36VarlenDynamicPersistentTileSchedulerILi128ELi160ELi256ELi128ELb0ELb1ELb1ELb1ELb1ELb1EEEEEEEEEvNT_6ParamsE)
        /*0008*/ 	.word	0x00000004


	//----- nvinfo : EIATTR_FRAME_SIZE
	.align		4
.L_12:
        /*000c*/ 	.byte	0x04, 0x11
        /*000e*/ 	.short	(.L_14 - .L_13)
	.align		4
.L_13:
        /*0010*/ 	.word	index@(_ZN7cutlass13device_kernelIN5flash11enable_sm90INS1_16FlashAttnFwdSm90INS1_25CollectiveMainloopFwdSm90ILi2EN4cute5tupleIJNS5_1CILi1EEES8_S8_EEENS6_IJNS7_ILi128EEENS7_ILi160EEENS7_ILi192EEEEEELi128ENS_12float_e4m3_tEfNS_4arch4Sm90ELb1ELb0ELb1ELb1ELb1ELb1ELb0ELb1ELb1ELb1ELb0ELb0EEENS1_21CollectiveEpilogueFwdINS6_IJSA_SA_SB_EEES9_NS_10bfloat16_tESG_Li256ELb1ELb1ELb0ELb1EEENS1_36VarlenDynamicPersistentTileSchedulerILi128ELi160ELi256ELi128ELb0ELb1ELb1ELb1ELb1ELb1EEEEEEEEEvNT_6ParamsE)
        /*0014*/ 	.word	0x00000000


	//----- nvinfo : EIATTR_REGCOUNT
	.align		4
.L_14:
        /*0018*/ 	.byte	0x04, 0x2f
        /*001a*/ 	.short	(.L_16 - .L_15)
	.align		4
.L_15:
        /*001c*/ 	.word	index@(_ZN7cutlass13device_kernelIN5flash11enable_sm90INS1_16FlashAttnFwdSm90INS1_25CollectiveMainloopFwdSm90ILi2EN4cute5tupleIJNS5_1CILi1EEES8_S8_EEENS6_IJNS7_ILi128EEENS7_ILi160EEENS7_ILi192EEEEEELi128ENS_12float_e4m3_tEfNS_4arch4Sm90ELb1ELb0ELb1ELb1ELb1ELb0ELb0ELb1ELb1ELb1ELb0ELb0EEENS1_21CollectiveEpilogueFwdINS6_IJSA_SA_SB_EEES9_NS_10bfloat16_tESG_Li256ELb1ELb1ELb0ELb1EEENS1_36VarlenDynamicPersistentTileSchedulerILi128ELi160ELi256ELi128ELb0ELb1ELb1ELb1ELb1ELb1EEEEEEEEEvNT_6ParamsE)
        /*0020*/ 	.word	0x00000004


	//----- nvinfo : EIATTR_FRAME_SIZE
	.align		4
.L_16:
        /*0024*/ 	.byte	0x04, 0x11
        /*0026*/ 	.short	(.L_18 - .L_17)
	.align		4
.L_17:
        /*0028*/ 	.word	index@(_ZN7cutlass13device_kernelIN5flash11enable_sm90INS1_16FlashAttnFwdSm90INS1_25CollectiveMainloopFwdSm90ILi2EN4cute5tupleIJNS5_1CILi1EEES8_S8_EEENS6_IJNS7_ILi128EEENS7_ILi160EEENS7_ILi192EEEEEELi128ENS_12float_e4m3_tEfNS_4arch4Sm90ELb1ELb0ELb1ELb1ELb1ELb0ELb0ELb1ELb1ELb1ELb0ELb0EEENS1_21CollectiveEpilogueFwdINS6_IJSA_SA_SB_EEES9_NS_10bfloat16_tESG_Li256ELb1ELb1ELb0ELb1EEENS1_36VarlenDynamicPersistentTileSchedulerILi128ELi160ELi256ELi128ELb0ELb1ELb1ELb1ELb1ELb1EEEEEEEEEvNT_6ParamsE)
        /*002c*/ 	.word	0x00000000


	//----- nvinfo : EIATTR_REGCOUNT
	.align		4
.L_18:
        /*0030*/ 	.byte	0x04, 0x2f
        /*0032*/ 	.short	(.L_20 - .L_19)
	.align		4
.L_19:
        /*0034*/ 	.word	index@(_ZN7cutlass13device_kernelIN5flash11enable_sm90INS1_16FlashAttnFwdSm90INS1_25CollectiveMainloopFwdSm90ILi2EN4cute5tupleIJNS5_1CILi1EEES8_S8_EEENS6_IJNS7_ILi128EEENS7_ILi160EEENS7_ILi192EEEEEELi128ENS_12float_e4m3_tEfNS_4arch4Sm90ELb1ELb0ELb1ELb0ELb1ELb0ELb0ELb1ELb1ELb1ELb0ELb0EEENS1_21CollectiveEpilogueFwdINS6_IJSA_SA_SB_EEES9_NS_10bfloat16_tESG_Li256ELb0ELb1ELb0ELb1EEENS1_30DynamicPersistentTileSchedulerILi256ELi128ELb0ELb1ELb1EEEEEEEEEvNT_6ParamsE)
        /*0038*/ 	.word	0x00000004


	//----- nvinfo : EIATTR_FRAME_SIZE
	.align		4
.L_20:
        /*003c*/ 	.byte	0x04, 0x11
        /*003e*/ 	.short	(.L_22 - .L_21)
	.align		4
.L_21:
        /*0040*/ 	.word	index@(_ZN7cutlass13device_kernelIN5flash11enable_sm90INS1_16FlashAttnFwdSm90INS1_25CollectiveMainloopFwdSm90ILi2EN4cute5tupleIJNS5_1CILi1EEES8_S8_EEENS6_IJNS7_ILi128EEENS7_ILi160EEENS7_ILi192EEEEEELi128ENS_12float_e4m3_tEfNS_4arch4Sm90ELb1ELb0ELb1ELb0ELb1ELb0ELb0ELb1ELb1ELb1ELb0ELb0EEENS1_21CollectiveEpilogueFwdINS6_IJSA_SA_SB_EEES9_NS_10bfloat16_tESG_Li256ELb0ELb1ELb0ELb1EEENS1_30DynamicPersistentTileSchedulerILi256ELi128ELb0ELb1ELb1EEEEEEEEEvNT_6ParamsE)
        /*0044*/ 	.word	0x00000000


	//----- nvinfo : EIATTR_REGCOUNT
	.align		4
.L_22:
        /*0048*/ 	.byte	0x04, 0x2f
        /*004a*/ 	.short	(.L_24 - .L_23)
	.align		4
.L_23:
        /*004c*/ 	.word	index@(_ZN7cutlass13device_kernelIN5flash11enable_sm90INS1_16FlashAttnFwdSm90INS1_25CollectiveMainloopFwdSm90ILi2EN4cute5tupleIJNS5_1CILi1EEES8_S8_EEENS6_IJNS7_ILi128EEESA_NS7_ILi192EEEEEELi128ENS_12float_e4m3_tEfNS_4arch4Sm90ELb0ELb1ELb1ELb1ELb1ELb1ELb0ELb1ELb1ELb1ELb0ELb0EEENS1_21CollectiveEpilogueFwdINS6_IJSA_SA_SA_EEES9_NS_10bfloat16_tESF_Li256ELb1ELb1ELb0ELb1EEENS1_36VarlenDynamicPersistentTileSchedulerILi128ELi128ELi256ELi128ELb0ELb1ELb1ELb1ELb0ELb1EEEEEEEEEvNT_6ParamsE)
        /*0050*/ 	.word	0x00000004


	//----- nvinfo : EIATTR_FRAME_SIZE
	.align		4
.L_24:
        /*0054*/ 	.byte	0x04, 0x11
        /*0056*/ 	.short	(.L_26 - .L_25)
	.align		4
.L_25:
        /*0058*/ 	.word	index@(_ZN7cutlass13device_kernelIN5flash11enable_sm90INS1_16FlashAttnFwdSm90INS1_25CollectiveMainloopFwdSm90ILi2EN4cute5tupleIJNS5_1CILi1EEES8_S8_EEENS6_IJNS7_ILi128EEESA_NS7_ILi192EEEEEELi128ENS_12float_e4m3_tEfNS_4arch4Sm90ELb0ELb1ELb1ELb1ELb1ELb1ELb0ELb1ELb1ELb1ELb0ELb0EEENS1_21CollectiveEpilogueFwdINS6_IJSA_SA_SA_EEES9_NS_10bfloat16_tESF_Li256ELb1ELb1ELb0ELb1EEENS1_36VarlenDynamicPersistentTileSchedulerILi128ELi128ELi256ELi128ELb0ELb1ELb1ELb1ELb0ELb1EEEEEEEEEvNT_6ParamsE)
        /*005c*/ 	.word	0x00000000


	//----- nvinfo : EIATTR_REGCOUNT
	.align		4
.L_26:
        /*0060*/ 	.byte	0x04, 0x2f
        /*0062*/ 	.short	(.L_28 - .L_27)
	.align		4
.L_27:
        /*0064*/ 	.word	index@(_ZN7cutlass13device_kernelIN5flash11enable_sm90INS1_16FlashAttnFwdSm90INS1_25CollectiveMainloopFwdSm90ILi2EN4cute5tupleIJNS5_1CILi1EEES8_S8_EEENS6_IJNS7_ILi128EEESA_NS7_ILi192EEEEEELi128ENS_12float_e4m3_tEfNS_4arch4Sm90ELb0ELb1ELb1ELb1ELb1ELb0ELb0ELb1ELb1ELb1ELb0ELb0EEENS1_21CollectiveEpilogueFwdINS6_IJSA_SA_SA_EEES9_NS_10bfloat16_tESF_Li256ELb1ELb1ELb0ELb1EEENS1_36VarlenDynamicPersistentTileSchedulerILi128ELi128ELi256ELi128ELb0ELb1ELb1ELb1ELb0ELb1EEEEEEEEEvNT_6ParamsE)
        /*0068*/ 	.word	0x00000004


	//----- nvinfo : EIATTR_FRAME_SIZE
	.align		4
.L_28:
        /*006c*/ 	.byte	0x04, 0x11
        /*006e*/ 	.short	(.L_30 - .L_29)
	.align		4
.L_29:
        /*0070*/ 	.word	index@(_ZN7cutlass13device_kernelIN5flash11enable_sm90INS1_16FlashAttnFwdSm90INS1_25CollectiveMainloopFwdSm90ILi2EN4cute5tupleIJNS5_1CILi1EEES8_S8_EEENS6_IJNS7_ILi128EEESA_NS7_ILi192EEEEEELi128ENS_12float_e4m3_tEfNS_4arch4Sm90ELb0ELb1ELb1ELb1ELb1ELb0ELb0ELb1ELb1ELb1ELb0ELb0EEENS1_21CollectiveEpilogueFwdINS6_IJSA_SA_SA_EEES9_NS_10bfloat16_tESF_Li256ELb1ELb1ELb0ELb1EEENS1_36VarlenDynamicPersistentTileSchedulerILi128ELi128ELi256ELi128ELb0ELb1ELb1ELb1ELb0ELb1EEEEEEEEEvNT_6ParamsE)
        /*0074*/ 	.word	0x00000000


	//----- nvinfo : EIATTR_REGCOUNT
	.align		4
.L_30:
        /*0078*/ 	.byte	0x04, 0x2f
        /*007a*/ 	.short	(.L_32 - .L_31)
	.align		4
.L_31:
        /*007c*/ 	.word	index@(_ZN7cutlass13device_kernelIN5flash11enable_sm90INS1_16FlashAttnFwdSm90INS1_25CollectiveMainloopFwdSm90ILi2EN4cute5tupleIJNS5_1CILi1EEES8_S8_EEENS6_IJNS7_ILi128EEESA_NS7_ILi192EEEEEELi128ENS_12float_e4m3_tEfNS_4arch4Sm90ELb0ELb1ELb1ELb0ELb1ELb0ELb0ELb1ELb1ELb1ELb0ELb0EEENS1_21CollectiveEpilogueFwdINS6_IJSA_SA_SA_EEES9_NS_10bfloat16_tESF_Li256ELb0ELb1ELb0ELb1EEENS1_30DynamicPersistentTileSchedulerILi256ELi128ELb0ELb1ELb1EEEEEEEEEvNT_6ParamsE)
        /*0080*/ 	.word	0x00000004


	//----- nvinfo : EIATTR_FRAME_SIZE
	.align		4
.L_32:
        /*0084*/ 	.byte	0x04, 0x11
        /*0086*/ 	.short	(.L_34 - .L_33)
	.align		4
.L_33:
        /*0088*/ 	.word	index@(_ZN7cutlass13device_kernelIN5flash11enable_sm90INS1_16FlashAttnFwdSm90INS1_25CollectiveMainloopFwdSm90ILi2EN4cute5tupleIJNS5_1CILi1EEES8_S8_EEENS6_IJNS7_ILi128EEESA_NS7_ILi192EEEEEELi128ENS_12float_e4m3_tEfNS_4arch4Sm90ELb0ELb1ELb1ELb0ELb1ELb0ELb0ELb1ELb1ELb1ELb0ELb0EEENS1_21CollectiveEpilogueFwdINS6_IJSA_SA_SA_EEES9_NS_10bfloat16_tESF_Li256ELb0ELb1ELb0ELb1EEENS1_30DynamicPersistentTileSchedulerILi256ELi128ELb0ELb1ELb1EEEEEEEEEvNT_6ParamsE)
        /*008c*/ 	.word	0x00000000


	//----- nvinfo : EIATTR_REGCOUNT
	.align		4
.L_34:
        /*0090*/ 	.byte	0x04, 0x2f
        /*0092*/ 	.short	(.L_36 - .L_35)
	.align		4
.L_35:
        /*0094*/ 	.word	index@(_ZN7cutlass13device_kernelIN5flash11enable_sm90INS1_16FlashAttnFwdSm90INS1_25CollectiveMainloopFwdSm90ILi2EN4cute5tupleIJNS5_1CILi1EEES8_S8_EEENS6_IJNS7_ILi128EEENS7_ILi160EEENS7_ILi192EEEEEELi128ENS_12float_e4m3_tEfNS_4arch4Sm90ELb0ELb0ELb1ELb1ELb1ELb1ELb0ELb1ELb1ELb1ELb0ELb0EEENS1_21CollectiveEpilogueFwdINS6_IJSA_SA_SB_EEES9_NS_10bfloat16_tESG_Li256ELb1ELb1ELb0ELb1EEENS1_36VarlenDynamicPersistentTileSchedulerILi128ELi160ELi256ELi128ELb0ELb1ELb1ELb0ELb1ELb1EEEEEEEEEvNT_6ParamsE)
        /*0098*/ 	.word	0x00000004


	//----- nvinfo : EIATTR_FRAME_SIZE
	.align		4
.L_36:
        /*009c*/ 	.byte	0x04, 0x11
        /*009e*/ 	.short	(.L_38 - .L_37)
	.align		4
.L_37:
        /*00a0*/ 	.word	index@(_ZN7cutlass13device_kernelIN5flash11enable_sm90INS1_16FlashAttnFwdSm90INS1_25CollectiveMainloopFwdSm90ILi2EN4cute5tupleIJNS5_1CILi1EEES8_S8_EEENS6_IJNS7_ILi128EEENS7_ILi160EEENS7_ILi192EEEEEELi128ENS_12float_e4m3_tEfNS_4arch4Sm90ELb0ELb0ELb1ELb1ELb1ELb1ELb0ELb1ELb1ELb1ELb0ELb0EEENS1_21CollectiveEpilogueFwdINS6_IJSA_SA_SB_EEES9_NS_10bfloat16_tESG_Li256ELb1ELb1ELb0ELb1EEENS1_36VarlenDynamicPersistentTileSchedulerILi128ELi160ELi256ELi128ELb0ELb1ELb1ELb0ELb1ELb1EEEEEEEEEvNT_6ParamsE)
        /*00a4*/ 	.word	0x00000000


	//----- nvinfo : EIATTR_REGCOUNT
	.align		4
.L_38:
        /*00a8*/ 	.byte	0x04, 0x2f
        /*00aa*/ 	.short	(.L_40 - .L_39)
	.align		4
.L_39:
        /*00ac*/ 	.word	index@(_ZN7cutlass13device_kernelIN5flash11enable_sm90INS1_16FlashAttnFwdSm90INS1_25CollectiveMainloopFwdSm90ILi2EN4cute5tupleIJNS5_1CILi1EEES8_S8_EEENS6_IJNS7_ILi128EEENS7_ILi160EEENS7_ILi192EEEEEELi128ENS_12float_e4m3_tEfNS_4arch4Sm90ELb0ELb0ELb1ELb1ELb1ELb0ELb0ELb1ELb1ELb1ELb0ELb0EEENS1_21CollectiveEpilogueFwdINS6_IJSA_SA_SB_EEES9_NS_10bfloat16_tESG_Li256ELb1ELb1ELb0ELb1EEENS1_36VarlenDynamicPersistentTileSchedulerILi128ELi160ELi256ELi128ELb0ELb1ELb1ELb0ELb1ELb1EEEEEEEEEvNT_6ParamsE)
        /*00b0*/ 	.word	0x00000004


	//----- nvinfo : EIATTR_FRAME_SIZE
	.align		4
.L_40:
        /*00b4*/ 	.byte	0x04, 0x11
        /*00b6*/ 	.short	(.L_42 - .L_41)
	.align		4
.L_41:
        /*00b8*/ 	.word	index@(_ZN7cutlass13device_kernelIN5flash11enable_sm90INS1_16FlashAttnFwdSm90INS1_25CollectiveMainloopFwdSm90ILi2EN4cute5tupleIJNS5_1CILi1EEES8_S8_EEENS6_IJNS7_ILi128EEENS7_ILi160EEENS7_ILi192EEEEEELi128ENS_12float_e4m3_tEfNS_4arch4Sm90ELb0ELb0ELb1ELb1ELb1ELb0ELb0ELb1ELb1ELb1ELb0ELb0EEENS1_21CollectiveEpilogueFwdINS6_IJSA_SA_SB_EEES9_NS_10bfloat16_tESG_Li256ELb1ELb1ELb0ELb1EEENS1_36VarlenDynamicPersistentTileSchedulerILi128ELi160ELi256ELi128ELb0ELb1ELb1ELb0ELb1ELb1EEEEEEEEEvNT_6ParamsE)
        /*00bc*/ 	.word	0x00000000


	//----- nvinfo : EIATTR_REGCOUNT
	.align		4
.L_42:
        /*00c0*/ 	.byte	0x04, 0x2f
        /*00c2*/ 	.short	(.L_44 - .L_43)
	.align		4
.L_43:
        /*00c4*/ 	.word	index@(_ZN7cutlass13device_kernelIN5flash11enable_sm90INS1_16FlashAttnFwdSm90INS1_25CollectiveMainloopFwdSm90ILi2EN4cute5tupleIJNS5_1CILi1EEES8_S8_EEENS6_IJNS7_ILi128EEENS7_ILi160EEENS7_ILi192EEEEEELi128ENS_12float_e4m3_tEfNS_4arch4Sm90ELb0ELb0ELb1ELb0ELb1ELb0ELb0ELb1ELb1ELb1ELb0ELb0EEENS1_21CollectiveEpilogueFwdINS6_IJSA_SA_SB_EEES9_NS_10bfloat16_tESG_Li256ELb0ELb1ELb0ELb1EEENS1_29StaticPersistentTileSchedulerILb0EEEEEEEEEvNT_6ParamsE)
        /*00c8*/ 	.word	0x00000004


	//----- nvinfo : EIATTR_FRAME_SIZE
	.align		4
.L_44:
        /*00cc*/ 	.byte	0x04, 0x11
        /*00ce*/ 	.short	(.L_46 - .L_45)
	.align		4
.L_45:
        /*00d0*/ 	.word	index@(_ZN7cutlass13device_kernelIN5flash11enable_sm90INS1_16FlashAttnFwdSm90INS1_25CollectiveMainloopFwdSm90ILi2EN4cute5tupleIJNS5_1CILi1EEES8_S8_EEENS6_IJNS7_ILi128EEENS7_ILi160EEENS7_ILi192EEEEEELi128ENS_12float_e4m3_tEfNS_4arch4Sm90ELb0ELb0ELb1ELb0ELb1ELb0ELb0ELb1ELb1ELb1ELb0ELb0EEENS1_21CollectiveEpilogueFwdINS6_IJSA_SA_SB_EEES9_NS_10bfloat16_tESG_Li256ELb0ELb1ELb0ELb1EEENS1_29StaticPersistentTileSchedulerILb0EEEEEEEEEvNT_6ParamsE)
        /*00d4*/ 	.word	0x00000000


	//----- nvinfo : EIATTR_MIN_STACK_SIZE
	.align		4
.L_46:
        /*00d8*/ 	.byte	0x04, 0x12
        /*00da*/ 	.short	(.L_48 - .L_47)
	.align		4
.L_47:
        /*00dc*/ 	.word	index@(_ZN7cutlass13device_kernelIN5flash11enable_sm90INS1_16FlashAttnFwdSm90INS1_25CollectiveMainloopFwdSm90ILi2EN4cute5tupleIJNS5_1CILi1EEES8_S8_EEENS6_IJNS7_ILi128EEENS7_ILi160EEENS7_ILi192EEEEEELi128ENS_12float_e4m3_tEfNS_4arch4Sm90ELb0ELb0ELb1ELb0ELb1ELb0ELb0ELb1ELb1ELb1ELb0ELb0EEENS1_21CollectiveEpilogueFwdINS6_IJSA_SA_SB_EEES9_NS_10bfloat16_tESG_Li256ELb0ELb1ELb0ELb1EEENS1_29StaticPersistentTileSchedulerILb0EEEEEEEEEvNT_6ParamsE)
        /*00e0*/ 	.word	0x00000000


	//----- nvinfo : EIATTR_MIN_STACK_SIZE
	.align		4
.L_48:
        /*00e4*/ 	.byte	0x04, 0x12
        /*00e6*/ 	.short	(.L_50 - .L_49)
	.align		4
.L_49:
        /*00e8*/ 	.word	index@(_ZN7cutlass13device_kernelIN5flash11enable_sm90INS1_16FlashAttnFwdSm90INS1_25CollectiveMainloopFwdSm90ILi2EN4cute5tupleIJNS5_1CILi1EEES8_S8_EEENS6_IJNS7_ILi128EEENS7_ILi160EEENS7_ILi192EEEEEELi128ENS_12float_e4m3_tEfNS_4arch4Sm90ELb0ELb0ELb1ELb1ELb1ELb0ELb0ELb1ELb1ELb1ELb0ELb0EEENS1_21CollectiveEpilogueFwdINS6_IJSA_SA_SB_EEES9_NS_10bfloat16_tESG_Li256ELb1ELb1ELb0ELb1EEENS1_36VarlenDynamicPersistentTileSchedulerILi128ELi160ELi256ELi128ELb0ELb1ELb1ELb0ELb1ELb1EEEEEEEEEvNT_6ParamsE)
        /*00ec*/ 	.word	0x00000000


	//----- nvinfo : EIATTR_MIN_STACK_SIZE
	.align		4
.L_50:
        /*00f0*/ 	.byte	0x04, 0x12
        /*00f2*/ 	.short	(.L_52 - .L_51)
	.align		4
.L_51:
        /*00f4*/ 	.word	index@(_ZN7cutlass13device_kernelIN5flash11enable_sm90INS1_16FlashAttnFwdSm90INS1_25CollectiveMainloopFwdSm90ILi2EN4cute5tupleIJNS5_1CILi1EEES8_S8_EEENS6_IJNS7_ILi128EEENS7_ILi160EEENS7_ILi192EEEEEELi128ENS_12float_e4m3_tEfNS_4arch4Sm90ELb0ELb0ELb1ELb1ELb1ELb1ELb0ELb1ELb1ELb1ELb0ELb0EEENS1_21CollectiveEpilogueFwdINS6_IJSA_SA_SB_EEES9_NS_10bfloat16_tESG_Li256ELb1ELb1ELb0ELb1EEENS1_36VarlenDynamicPersistentTileSchedulerILi128ELi160ELi256ELi128ELb0ELb1ELb1ELb0ELb1ELb1EEEEEEEEEvNT_6ParamsE)
        /*00f8*/ 	.word	0x00000000


	//----- nvinfo : EIATTR_MIN_STACK_SIZE
	.align		4
.L_52:
        /*00fc*/ 	.byte	0x04, 0x12
        /*00fe*/ 	.short	(.L_54 - .L_53)
	.align		4
.L_53:
        /*0100*/ 	.word	index@(_ZN7cutlass13device_kernelIN5flash11enable_sm90INS1_16FlashAttnFwdSm90INS1_25CollectiveMainloopFwdSm90ILi2EN4cute5tupleIJNS5_1CILi1EEES8_S8_EEENS6_IJNS7_ILi128EEESA_NS7_ILi192EEEEEELi128ENS_12float_e4m3_tEfNS_4arch4Sm90ELb0ELb1ELb1ELb0ELb1ELb0ELb0ELb1ELb1ELb1ELb0ELb0EEENS1_21CollectiveEpilogueFwdINS6_IJSA_SA_SA_EEES9_NS_10bfloat16_tESF_Li256ELb0ELb1ELb0ELb1EEENS1_30DynamicPersistentTileSchedulerILi256ELi128ELb0ELb1ELb1EEEEEEEEEvNT_6ParamsE)
        /*0104*/ 	.word	0x00000000


	//----- nvinfo : EIATTR_MIN_STACK_SIZE
	.align		4
.L_54:
        /*0108*/ 	.byte	0x04, 0x12
        /*010a*/ 	.short	(.L_56 - .L_55)
	.align		4
.L_55:
        /*010c*/ 	.word	index@(_ZN7cutlass13device_kernelIN5flash11enable_sm90INS1_16FlashAttnFwdSm90INS1_25CollectiveMainloopFwdSm90ILi2EN4cute5tupleIJNS5_1CILi1EEES8_S8_EEENS6_IJNS7_ILi128EEESA_NS7_ILi192EEEEEELi128ENS_12float_e4m3_tEfNS_4arch4Sm90ELb0ELb1ELb1ELb1ELb1ELb0ELb0ELb1ELb1ELb1ELb0ELb0EEENS1_21CollectiveEpilogueFwdINS6_IJSA_SA_SA_EEES9_NS_10bfloat16_tESF_Li256ELb1ELb1ELb0ELb1EEENS1_36VarlenDynamicPersistentTileSchedulerILi128ELi128ELi256ELi128ELb0ELb1ELb1ELb1ELb0ELb1EEEEEEEEEvNT_6ParamsE)
        /*0110*/ 	.word	0x00000000


	//----- nvinfo : EIATTR_MIN_STACK_SIZE
	.align		4
.L_56:
        /*0114*/ 	.byte	0x04, 0x12
        /*0116*/ 	.short	(.L_58 - .L_57)
	.align		4
.L_57:
        /*0118*/ 	.word	index@(_ZN7cutlass13device_kernelIN5flash11enable_sm90INS1_16FlashAttnFwdSm90INS1_25CollectiveMainloopFwdSm90ILi2EN4cute5tupleIJNS5_1CILi1EEES8_S8_EEENS6_IJNS7_ILi128EEESA_NS7_ILi192EEEEEELi128ENS_12float_e4m3_tEfNS_4arch4Sm90ELb0ELb1ELb1ELb1ELb1ELb1ELb0ELb1ELb1ELb1ELb0ELb0EEENS1_21CollectiveEpilogueFwdINS6_IJSA_SA_SA_EEES9_NS_10bfloat16_tESF_Li256ELb1ELb1ELb0ELb1EEENS1_36VarlenDynamicPersistentTileSchedulerILi128ELi128ELi256ELi128ELb0ELb1ELb1ELb1ELb0ELb1EEEEEEEEEvNT_6ParamsE)
        /*011c*/ 	.word	0x00000000


	//----- nvinfo : EIATTR_MIN_STACK_SIZE
	.align		4
.L_58:
        /*0120*/ 	.byte	0x04, 0x12
        /*0122*/ 	.short	(.L_60 - .L_59)
	.align		4
.L_59:
        /*0124*/ 	.word	index@(_ZN7cutlass13device_kernelIN5flash11enable_sm90INS1_16FlashAttnFwdSm90INS1_25CollectiveMainloopFwdSm90ILi2EN4cute5tupleIJNS5_1CILi1EEES8_S8_EEENS6_IJNS7_ILi128EEENS7_ILi160EEENS7_ILi192EEEEEELi128ENS_12float_e4m3_tEfNS_4arch4Sm90ELb1ELb0ELb1ELb0ELb1ELb0ELb0ELb1ELb1ELb1ELb0ELb0EEENS1_21CollectiveEpilogueFwdINS6_IJSA_SA_SB_EEES9_NS_10bfloat16_tESG_Li256ELb0ELb1ELb0ELb1EEENS1_30DynamicPersistentTileSchedulerILi256ELi128ELb0ELb1ELb1EEEEEEEEEvNT_6ParamsE)
        /*0128*/ 	.word	0x00000000


	//----- nvinfo : EIATTR_MIN_STACK_SIZE
	.align		4
.L_60:
        /*012c*/ 	.byte	0x04, 0x12
        /*012e*/ 	.short	(.L_62 - .L_61)
	.align		4
.L_61:
        /*0130*/ 	.word	index@(_ZN7cutlass13device_kernelIN5flash11enable_sm90INS1_16FlashAttnFwdSm90INS1_25CollectiveMainloopFwdSm90ILi2EN4cute5tupleIJNS5_1CILi1EEES8_S8_EEENS6_IJNS7_ILi128EEENS7_ILi160EEENS7_ILi192EEEEEELi128ENS_12float_e4m3_tEfNS_4arch4Sm90ELb1ELb0ELb1ELb1ELb1ELb0ELb0ELb1ELb1ELb1ELb0ELb0EEENS1_21CollectiveEpilogueFwdINS6_IJSA_SA_SB_EEES9_NS_10bfloat16_tESG_Li256ELb1ELb1ELb0ELb1EEENS1_36VarlenDynamicPersistentTileSchedulerILi128ELi160ELi256ELi128ELb0ELb1ELb1ELb1ELb1ELb1EEEEEEEEEvNT_6ParamsE)
        /*0134*/ 	.word	0x00000000


	//----- nvinfo : EIATTR_MIN_STACK_SIZE
	.align		4
.L_62:
        /*0138*/ 	.byte	0x04, 0x12
        /*013a*/ 	.short	(.L_64 - .L_63)
	.align		4
.L_63:
        /*013c*/ 	.word	index@(_ZN7cutlass13device_kernelIN5flash11enable_sm90INS1_16FlashAttnFwdSm90INS1_25CollectiveMainloopFwdSm90ILi2EN4cute5tupleIJNS5_1CILi1EEES8_S8_EEENS6_IJNS7_ILi128EEENS7_ILi160EEENS7_ILi192EEEEEELi128ENS_12float_e4m3_tEfNS_4arch4Sm90ELb1ELb0ELb1ELb1ELb1ELb1ELb0ELb1ELb1ELb1ELb0ELb0EEENS1_21CollectiveEpilogueFwdINS6_IJSA_SA_SB_EEES9_NS_10bfloat16_tESG_Li256ELb1ELb1ELb0ELb1EEENS1_36VarlenDynamicPersistentTileSchedulerILi128ELi160ELi256ELi128ELb0ELb1ELb1ELb1ELb1ELb1EEEEEEEEEvNT_6ParamsE)
        /*0140*/ 	.word	0x00000000
.L_64:


//--------------------- .nv.compat                --------------------------
	.section	.nv.compat,"",@"SHT_CUDA_COMPAT_INFO"
	.align	4
        /*0000*/ 	.byte	0x02, 0x09, 0x01, 0x00, 0x02, 0x02, 0x01, 0x00, 0x02, 0x05, 0x05, 0x00, 0x03, 0x07, 0x01, 0x01
        /*0010*/ 	.byte	0x02, 0x03, 0x00, 0x00, 0x02, 0x06, 0x01, 0x00, 0x04, 0x0b, 0x08, 0x00, 0x09, 0x00, 0x00, 0x00
        /*0020*/ 	.byte	0x00, 0x00, 0x00, 0x00


//--------------------- .nv.info._ZN7cutlass13device_kernelIN5flash11enable_sm90INS1_16FlashAttnFwdSm90INS1_25CollectiveMainloopFwdSm90ILi2EN4cute5tupleIJNS5_1CILi1EEES8_S8_EEENS6_IJNS7_ILi128EEENS7_ILi160EEENS7_ILi192EEEEEELi128ENS_12float_e4m3_tEfNS_4arch4Sm90ELb0ELb0ELb1ELb0ELb1ELb0ELb0ELb1ELb1ELb1ELb0ELb0EEENS1_21CollectiveEpilogueFwdINS6_IJSA_SA_SB_EEES9_NS_10bfloat16_tESG_Li256ELb0ELb1ELb0ELb1EEENS1_29StaticPersistentTileSchedulerILb0EEEEEEEEEvNT_6ParamsE --------------------------
	.section	.nv.info._ZN7cutlass13device_kernelIN5flash11enable_sm90INS1_16FlashAttnFwdSm90INS1_25CollectiveMainloopFwdSm90ILi2EN4cute5tupleIJNS5_1CILi1EEES8_S8_EEENS6_IJNS7_ILi128EEENS7_ILi160EEENS7_ILi192EEEEEELi128ENS_12float_e4m3_tEfNS_4arch4Sm90ELb0ELb0ELb1ELb0ELb1ELb0ELb0ELb1ELb1ELb1ELb0ELb0EEENS1_21CollectiveEpilogueFwdINS6_IJSA_SA_SB_EEES9_NS_10bfloat16_tESG_Li256ELb0ELb1ELb0ELb1EEENS1_29StaticPersistentTileSchedulerILb0EEEEEEEEEvNT_6ParamsE,"",@"SHT_CUDA_INFO"
	.sectionflags	@""
	.align	4


	//----- nvinfo : EIATTR_CUDA_API_VERSION
	.align		4
        /*0000*/ 	.byte	0x04, 0x37
        /*0002*/ 	.short	(.L_66 - .L_65)
.L_65:
        /*0004*/ 	.word	0x00000082


	//----- nvinfo : EIATTR_KPARAM_INFO
	.align		4
.L_66:
        /*0008*/ 	.byte	0x04, 0x17
        /*000a*/ 	.short	(.L_68 - .L_67)
.L_67:
        /*000c*/ 	.word	0x00000000
        /*0010*/ 	.short	0x0000
        /*0012*/ 	.short	0x0000
        /*0014*/ 	.byte	0x00, 0xf0, 0x01, 0x28


	//----- nvinfo : EIATTR_SPARSE_MMA_MASK
	.align		4
.L_68:
        /*0018*/ 	.byte	0x03, 0x50
        /*001a*/ 	.short	0x0000


	//----- nvinfo : EIATTR_MAXREG_COUNT
	.align		4
        /*001c*/ 	.byte	0x03, 0x1b
        /*001e*/ 	.short	0x00a8


	//----- nvinfo : EIATTR_MERCURY_ISA_VERSION
	.align		4
        /*0020*/ 	.byte	0x03, 0x5f
        /*0022*/ 	.short	0x0101


	//----- nvinfo : EIATTR_VRC_CTA_INIT_COUNT
	.align		4
        /*0024*/ 	.byte	0x02, 0x4a
	.zero		1
	.zero		1


	//----- nvinfo : EIATTR_EXIT_INSTR_OFFSETS
	.align		4
        /*0028*/ 	.byte	0x04, 0x1c
        /*002a*/ 	.short	(.L_70 - .L_69)


	//   ....[0]....
.L_69:
        /*002c*/ 	.word	0x00000010


	//----- nvinfo : EIATTR_MAX_THREADS
	.align		4
.L_70:
        /*0030*/ 	.byte	0x04, 0x05
        /*0032*/ 	.short	(.L_72 - .L_71)
.L_71:
        /*0034*/ 	.word	0x00000180
        /*0038*/ 	.word	0x00000001
        /*003c*/ 	.word	0x00000001


	//----- nvinfo : EIATTR_CBANK_PARAM_SIZE
	.align		4
.L_72:
        /*0040*/ 	.byte	0x03, 0x19
        /*0042*/ 	.short	0x0a00


	//----- nvinfo : EIATTR_PARAM_CBANK
	.align		4
        /*0044*/ 	.byte	0x04, 0x0a
        /*0046*/ 	.short	(.L_74 - .L_73)
	.align		4
.L_73:
        /*0048*/ 	.word	index@(.nv.constant0._ZN7cutlass13device_kernelIN5flash11enable_sm90INS1_16FlashAttnFwdSm90INS1_25CollectiveMainloopFwdSm90ILi2EN4cute5tupleIJNS5_1CILi1EEES8_S8_EEENS6_IJNS7_ILi128EEENS7_ILi160EEENS7_ILi192EEEEEELi128ENS_12float_e4m3_tEfNS_4arch4Sm90ELb0ELb0ELb1ELb0ELb1ELb0ELb0ELb1ELb1ELb1ELb0ELb0EEENS1_21CollectiveEpilogueFwdINS6_IJSA_SA_SB_EEES9_NS_10bfloat16_tESG_Li256ELb0ELb1ELb0ELb1EEENS1_29StaticPersistentTileSchedulerILb0EEEEEEEEEvNT_6ParamsE)
        /*004c*/ 	.short	0x0380
        /*004e*/ 	.short	0x0a00


	//----- nvinfo : EIATTR_SW_WAR
	.align		4
.L_74:
        /*0050*/ 	.byte	0x04, 0x36
        /*0052*/ 	.short	(.L_76 - .L_75)
.L_75:
        /*0054*/ 	.word	0x00000008
.L_76:


//--------------------- .nv.info._ZN7cutlass13device_kernelIN5flash11enable_sm90INS1_16FlashAttnFwdSm90INS1_25CollectiveMainloopFwdSm90ILi2EN4cute5tupleIJNS5_1CILi1EEES8_S8_EEENS6_IJNS7_ILi128EEENS7_ILi160EEENS7_ILi192EEEEEELi128ENS_12float_e4m3_tEfNS_4arch4Sm90ELb0ELb0ELb1ELb1ELb1ELb0ELb0ELb1ELb1ELb1ELb0ELb0EEENS1_21CollectiveEpilogueFwdINS6_IJSA_SA_SB_EEES9_NS_10bfloat16_tESG_Li256ELb1ELb1ELb0ELb1EEENS1_36VarlenDynamicPersistentTileSchedulerILi128ELi160ELi256ELi128ELb0ELb1ELb1ELb0ELb1ELb1EEEEEEEEEvNT_6ParamsE --------------------------
	.section	.nv.info._ZN7cutlass13device_kernelIN5flash11enable_sm90INS1_16FlashAttnFwdSm90INS1_25CollectiveMainloopFwdSm90ILi2EN4cute5tupleIJNS5_1CILi1EEES8_S8_EEENS6_IJNS7_ILi128EEENS7_ILi160EEENS7_ILi192EEEEEELi128ENS_12float_e4m3_tEfNS_4arch4Sm90ELb0ELb0ELb1ELb1ELb1ELb0ELb0ELb1ELb1ELb1ELb0ELb0EEENS1_21CollectiveEpilogueFwdINS6_IJSA_SA_SB_EEES9_NS_10bfloat16_tESG_Li256ELb1ELb1ELb0ELb1EEENS1_36VarlenDynamicPersistentTileSchedulerILi128ELi160ELi256ELi128ELb0ELb1ELb1ELb0ELb1ELb1EEEEEEEEEvNT_6ParamsE,"",@"SHT_CUDA_INFO"
	.sectionflags	@""
	.align	4


	//----- nvinfo : EIATTR_CUDA_API_VERSION
	.align		4
        /*0000*/ 	.byte	0x04, 0x37
        /*0002*/ 	.short	(.L_78 - .L_77)
.L_77:
        /*0004*/ 	.word	0x00000082


	//----- nvinfo : EIATTR_KPARAM_INFO
	.align		4
.L_78:
        /*0008*/ 	.byte	0x04, 0x17
        /*000a*/ 	.short	(.L_80 - .L_79)
.L_79:
        /*000c*/ 	.word	0x00000000
        /*0010*/ 	.short	0x0000
        /*0012*/ 	.short	0x0000
        /*0014*/ 	.byte	0x00, 0xf0, 0x01, 0x2a


	//----- nvinfo : EIATTR_SPARSE_MMA_MASK
	.align		4
.L_80:
        /*0018*/ 	.byte	0x03, 0x50
        /*001a*/ 	.short	0x0000


	//----- nvinfo : EIATTR_MAXREG_COUNT
	.align		4
        /*001c*/ 	.byte	0x03, 0x1b
        /*001e*/ 	.short	0x00a8


	//----- nvinfo : EIATTR_MERCURY_ISA_VERSION
	.align		4
        /*0020*/ 	.byte	0x03, 0x5f
        /*0022*/ 	.short	0x0101


	//----- nvinfo : EIATTR_VRC_CTA_INIT_COUNT
	.align		4
        /*0024*/ 	.byte	0x02, 0x4a
	.zero		1
	.zero		1


	//----- nvinfo : EIATTR_EXIT_INSTR_OFFSETS
	.align		4
        /*0028*/ 	.byte	0x04, 0x1c
        /*002a*/ 	.short	(.L_82 - .L_81)


	//   ....[0]....
.L_81:
        /*002c*/ 	.word	0x00000010


	//----- nvinfo : EIATTR_MAX_THREADS
	.align		4
.L_82:
        /*0030*/ 	.byte	0x04, 0x05
        /*0032*/ 	.short	(.L_84 - .L_83)
.L_83:
        /*0034*/ 	.word	0x00000180
        /*0038*/ 	.word	0x00000001
        /*003c*/ 	.word	0x00000001


	//----- nvinfo : EIATTR_CBANK_PARAM_SIZE
	.align		4
.L_84:
        /*0040*/ 	.byte	0x03, 0x19
        /*0042*/ 	.short	0x0a80


	//----- nvinfo : EIATTR_PARAM_CBANK
	.align		4
        /*0044*/ 	.byte	0x04, 0x0a
        /*0046*/ 	.short	(.L_86 - .L_85)
	.align		4
.L_85:
        /*0048*/ 	.word	index@(.nv.constant0._ZN7cutlass13device_kernelIN5flash11enable_sm90INS1_16FlashAttnFwdSm90INS1_25CollectiveMainloopFwdSm90ILi2EN4cute5tupleIJNS5_1CILi1EEES8_S8_EEENS6_IJNS7_ILi128EEENS7_ILi160EEENS7_ILi192EEEEEELi128ENS_12float_e4m3_tEfNS_4arch4Sm90ELb0ELb0ELb1ELb1ELb1ELb0ELb0ELb1ELb1ELb1ELb0ELb0EEENS1_21CollectiveEpilogueFwdINS6_IJSA_SA_SB_EEES9_NS_10bfloat16_tESG_Li256ELb1ELb1ELb0ELb1EEENS1_36VarlenDynamicPersistentTileSchedulerILi128ELi160ELi256ELi128ELb0ELb1ELb1ELb0ELb1ELb1EEEEEEEEEvNT_6ParamsE)
        /*004c*/ 	.short	0x0380
        /*004e*/ 	.short	0x0a80


	//----- nvinfo : EIATTR_SW_WAR
	.align		4
.L_86:
        /*0050*/ 	.byte	0x04, 0x36
        /*0052*/ 	.short	(.L_88 - .L_87)
.L_87:
        /*0054*/ 	.word	0x00000008
.L_88:


//--------------------- .nv.info._ZN7cutlass13device_kernelIN5flash11enable_sm90INS1_16FlashAttnFwdSm90INS1_25CollectiveMainloopFwdSm90ILi2EN4cute5tupleIJNS5_1CILi1EEES8_S8_EEENS6_IJNS7_ILi128EEENS7_ILi160EEENS7_ILi192EEEEEELi128ENS_12float_e4m3_tEfNS_4arch4Sm90ELb0ELb0ELb1ELb1ELb1ELb1ELb0ELb1ELb1ELb1ELb0ELb0EEENS1_21CollectiveEpilogueFwdINS6_IJSA_SA_SB_EEES9_NS_10bfloat16_tESG_Li256ELb1ELb1ELb0ELb1EEENS1_36VarlenDynamicPersistentTileSchedulerILi128ELi160ELi256ELi128ELb0ELb1ELb1ELb0ELb1ELb1EEEEEEEEEvNT_6ParamsE --------------------------
	.section	.nv.info._ZN7cutlass13device_kernelIN5flash11enable_sm90INS1_16FlashAttnFwdSm90INS1_25CollectiveMainloopFwdSm90ILi2EN4cute5tupleIJNS5_1CILi1EEES8_S8_EEENS6_IJNS7_ILi128EEENS7_ILi160EEENS7_ILi192EEEEEELi128ENS_12float_e4m3_tEfNS_4arch4Sm90ELb0ELb0ELb1ELb1ELb1ELb1ELb0ELb1ELb1ELb1ELb0ELb0EEENS1_21CollectiveEpilogueFwdINS6_IJSA_SA_SB_EEES9_NS_10bfloat16_tESG_Li256ELb1ELb1ELb0ELb1EEENS1_36VarlenDynamicPersistentTileSchedulerILi128ELi160ELi256ELi128ELb0ELb1ELb1ELb0ELb1ELb1EEEEEEEEEvNT_6ParamsE,"",@"SHT_CUDA_INFO"
	.sectionflags	@""
	.align	4


	//----- nvinfo : EIATTR_CUDA_API_VERSION
	.align		4
        /*0000*/ 	.byte	0x04, 0x37
        /*0002*/ 	.short	(.L_90 - .L_89)
.L_89:
        /*0004*/ 	.word	0x00000082


	//----- nvinfo : EIATTR_KPARAM_INFO
	.align		4
.L_90:
        /*0008*/ 	.byte	0x04, 0x17
        /*000a*/ 	.short	(.L_92 - .L_91)
.L_91:
        /*000c*/ 	.word	0x00000000
        /*0010*/ 	.short	0x0000
        /*0012*/ 	.short	0x0000
        /*0014*/ 	.byte	0x00, 0xf0, 0x01, 0x2a


	//----- nvinfo : EIATTR_SPARSE_MMA_MASK
	.align		4
.L_92:
        /*0018*/ 	.byte	0x03, 0x50
        /*001a*/ 	.short	0x0000


	//----- nvinfo : EIATTR_MAXREG_COUNT
	.align		4
        /*001c*/ 	.byte	0x03, 0x1b
        /*001e*/ 	.short	0x00a8


	//----- nvinfo : EIATTR_MERCURY_ISA_VERSION
	.align		4
        /*0020*/ 	.byte	0x03, 0x5f
        /*0022*/ 	.short	0x0101


	//----- nvinfo : EIATTR_VRC_CTA_INIT_COUNT
	.align		4
        /*0024*/ 	.byte	0x02, 0x4a
	.zero		1
	.zero		1


	//----- nvinfo : EIATTR_EXIT_INSTR_OFFSETS
	.align		4
        /*0028*/ 	.byte	0x04, 0x1c
        /*002a*/ 	.short	(.L_94 - .L_93)


	//   ....[0]....
.L_93:
        /*002c*/ 	.word	0x00000010


	//----- nvinfo : EIATTR_MAX_THREADS
	.align		4
.L_94:
        /*0030*/ 	.byte	0x04, 0x05
        /*0032*/ 	.short	(.L_96 - .L_95)
.L_95:
        /*0034*/ 	.word	0x00000180
        /*0038*/ 	.word	0x00000001
        /*003c*/ 	.word	0x00000001


	//----- nvinfo : EIATTR_CBANK_PARAM_SIZE
	.align		4
.L_96:
        /*0040*/ 	.byte	0x03, 0x19
        /*0042*/ 	.short	0x0a80


	//----- nvinfo : EIATTR_PARAM_CBANK
	.align		4
        /*0044*/ 	.byte	0x04, 0x0a
        /*0046*/ 	.short	(.L_98 - .L_97)
	.align		4
.L_97:
        /*0048*/ 	.word	index@(.nv.constant0._ZN7cutlass13device_kernelIN5flash11enable_sm90INS1_16FlashAttnFwdSm90INS1_25CollectiveMainloopFwdSm90ILi2EN4cute5tupleIJNS5_1CILi1EEES8_S8_EEENS6_IJNS7_ILi128EEENS7_ILi160EEENS7_ILi192EEEEEELi128ENS_12float_e4m3_tEfNS_4arch4Sm90ELb0ELb0ELb1ELb1ELb1ELb1ELb0ELb1ELb1ELb1ELb0ELb0EEENS1_21CollectiveEpilogueFwdINS6_IJSA_SA_SB_EEES9_NS_10bfloat16_tESG_Li256ELb1ELb1ELb0ELb1EEENS1_36VarlenDynamicPersistentTileSchedulerILi128ELi160ELi256ELi128ELb0ELb1ELb1ELb0ELb1ELb1EEEEEEEEEvNT_6ParamsE)
        /*004c*/ 	.short	0x0380
        /*004e*/ 	.short	0x0a80


	//----- nvinfo : EIATTR_SW_WAR
	.align		4
.L_98:
        /*0050*/ 	.byte	0x04, 0x36
        /*0052*/ 	.short	(.L_100 - .L_99)
.L_99:
        /*0054*/ 	.word	0x00000008
.L_100:


//--------------------- .nv.info._ZN7cutlass13device_kernelIN5flash11enable_sm90INS1_16FlashAttnFwdSm90INS1_25CollectiveMainloopFwdSm90ILi2EN4cute5tupleIJNS5_1CILi1EEES8_S8_EEENS6_IJNS7_ILi128EEESA_NS7_ILi192EEEEEELi128ENS_12float_e4m3_tEfNS_4arch4Sm90ELb0ELb1ELb1ELb0ELb1ELb0ELb0ELb1ELb1ELb1ELb0ELb0EEENS1_21CollectiveEpilogueFwdINS6_IJSA_SA_SA_EEES9_NS_10bfloat16_tESF_Li256ELb0ELb1ELb0ELb1EEENS1_30DynamicPersistentTileSchedulerILi256ELi128ELb0ELb1ELb1EEEEEEEEEvNT_6ParamsE --------------------------
	.section	.nv.info._ZN7cutlass13device_kernelIN5flash11enable_sm90INS1_16FlashAttnFwdSm90INS1_25CollectiveMainloopFwdSm90ILi2EN4cute5tupleIJNS5_1CILi1EEES8_S8_EEENS6_IJNS7_ILi128EEESA_NS7_ILi192EEEEEELi128ENS_12float_e4m3_tEfNS_4arch4Sm90ELb0ELb1ELb1ELb0ELb1ELb0ELb0ELb1ELb1ELb1ELb0ELb0EEENS1_21CollectiveEpilogueFwdINS6_IJSA_SA_SA_EEES9_NS_10bfloat16_tESF_Li256ELb0ELb1ELb0ELb1EEENS1_30DynamicPersistentTileSchedulerILi256ELi128ELb0ELb1ELb1EEEEEEEEEvNT_6ParamsE,"",@"SHT_CUDA_INFO"
	.sectionflags	@""
	.align	4


	//----- nvinfo : EIATTR_CUDA_API_VERSION
	.align		4
        /*0000*/ 	.byte	0x04, 0x37
        /*0002*/ 	.short	(.L_102 - .L_101)
.L_101:
        /*0004*/ 	.word	0x00000082


	//----- nvinfo : EIATTR_KPARAM_INFO
	.align		4
.L_102:
        /*0008*/ 	.byte	0x04, 0x17
        /*000a*/ 	.short	(.L_104 - .L_103)
.L_103:
        /*000c*/ 	.word	0x00000000
        /*0010*/ 	.short	0x0000
        /*0012*/ 	.short	0x0000
        /*0014*/ 	.byte	0x00, 0xf0, 0x01, 0x2a


	//----- nvinfo : EIATTR_SPARSE_MMA_MASK
	.align		4
.L_104:
        /*0018*/ 	.byte	0x03, 0x50
        /*001a*/ 	.short	0x0000


	//----- nvinfo : EIATTR_MAXREG_COUNT
	.align		4
        /*001c*/ 	.byte	0x03, 0x1b
        /*001e*/ 	.short	0x00a8


	//----- nvinfo : EIATTR_MERCURY_ISA_VERSION
	.align		4
        /*0020*/ 	.byte	0x03, 0x5f
        /*0022*/ 	.short	0x0101


	//----- nvinfo : EIATTR_VRC_CTA_INIT_COUNT
	.align		4
        /*0024*/ 	.byte	0x02, 0x4a
	.zero		1
	.zero		1


	//----- nvinfo : EIATTR_EXIT_INSTR_OFFSETS
	.align		4
        /*0028*/ 	.byte	0x04, 0x1c
        /*002a*/ 	.short	(.L_106 - .L_105)


	//   ....[0]....
.L_105:
        /*002c*/ 	.word	0x00000010


	//----- nvinfo : EIATTR_MAX_THREADS
	.align		4
.L_106:
        /*0030*/ 	.byte	0x04, 0x05
        /*0032*/ 	.short	(.L_108 - .L_107)
.L_107:
        /*0034*/ 	.word	0x00000180
        /*0038*/ 	.word	0x00000001
        /*003c*/ 	.word	0x00000001


	//----- nvinfo : EIATTR_CBANK_PARAM_SIZE
	.align		4
.L_108:
        /*0040*/ 	.byte	0x03, 0x19
        /*0042*/ 	.short	0x0a80


	//----- nvinfo : EIATTR_PARAM_CBANK
	.align		4
        /*0044*/ 	.byte	0x04, 0x0a
        /*0046*/ 	.short	(.L_110 - .L_109)
	.align		4
.L_109:
        /*0048*/ 	.word	index@(.nv.constant0._ZN7cutlass13device_kernelIN5flash11enable_sm90INS1_16FlashAttnFwdSm90INS1_25CollectiveMainloopFwdSm90ILi2EN4cute5tupleIJNS5_1CILi1EEES8_S8_EEENS6_IJNS7_ILi128EEESA_NS7_ILi192EEEEEELi128ENS_12float_e4m3_tEfNS_4arch4Sm90ELb0ELb1ELb1ELb0ELb1ELb0ELb0ELb1ELb1ELb1ELb0ELb0EEENS1_21CollectiveEpilogueFwdINS6_IJSA_SA_SA_EEES9_NS_10bfloat16_tESF_Li256ELb0ELb1ELb0ELb1EEENS1_30DynamicPersistentTileSchedulerILi256ELi128ELb0ELb1ELb1EEEEEEEEEvNT_6ParamsE)
        /*004c*/ 	.short	0x0380
        /*004e*/ 	.short	0x0a80


	//----- nvinfo : EIATTR_SW_WAR
	.align		4
.L_110:
        /*0050*/ 	.byte	0x04, 0x36
        /*0052*/ 	.short	(.L_112 - .L_111)
.L_111:
        /*0054*/ 	.word	0x00000008
.L_112:


//--------------------- .nv.info._ZN7cutlass13device_kernelIN5flash11enable_sm90INS1_16FlashAttnFwdSm90INS1_25CollectiveMainloopFwdSm90ILi2EN4cute5tupleIJNS5_1CILi1EEES8_S8_EEENS6_IJNS7_ILi128EEESA_NS7_ILi192EEEEEELi128ENS_12float_e4m3_tEfNS_4arch4Sm90ELb0ELb1ELb1ELb1ELb1ELb0ELb0ELb1ELb1ELb1ELb0ELb0EEENS1_21CollectiveEpilogueFwdINS6_IJSA_SA_SA_EEES9_NS_10bfloat16_tESF_Li256ELb1ELb1ELb0ELb1EEENS1_36VarlenDynamicPersistentTileSchedulerILi128ELi128ELi256ELi128ELb0ELb1ELb1ELb1ELb0ELb1EEEEEEEEEvNT_6ParamsE --------------------------
	.section	.nv.info._ZN7cutlass13device_kernelIN5flash11enable_sm90INS1_16FlashAttnFwdSm90INS1_25CollectiveMainloopFwdSm90ILi2EN4cute5tupleIJNS5_1CILi1EEES8_S8_EEENS6_IJNS7_ILi128EEESA_NS7_ILi192EEEEEELi128ENS_12float_e4m3_tEfNS_4arch4Sm90ELb0ELb1ELb1ELb1ELb1ELb0ELb0ELb1ELb1ELb1ELb0ELb0EEENS1_21CollectiveEpilogueFwdINS6_IJSA_SA_SA_EEES9_NS_10bfloat16_tESF_Li256ELb1ELb1ELb0ELb1EEENS1_36VarlenDynamicPersistentTileSchedulerILi128ELi128ELi256ELi128ELb0ELb1ELb1ELb1ELb0ELb1EEEEEEEEEvNT_6ParamsE,"",@"SHT_CUDA_INFO"
	.sectionflags	@""
	.align	4


	//----- nvinfo : EIATTR_CUDA_API_VERSION
	.align		4
        /*0000*/ 	.byte	0x04, 0x37
        /*0002*/ 	.short	(.L_114 - .L_113)
.L_113:
        /*0004*/ 	.word	0x00000082


	//----- nvinfo : EIATTR_KPARAM_INFO
	.align		4
.L_114:
        /*0008*/ 	.byte	0x04, 0x17
        /*000a*/ 	.short	(.L_116 - .L_115)
.L_115:
        /*000c*/ 	.word	0x00000000
        /*0010*/ 	.short	0x0000
        /*0012*/ 	.short	0x0000
        /*0014*/ 	.byte	0x00, 0xf0, 0x01, 0x2a


	//----- nvinfo : EIATTR_SPARSE_MMA_MASK
	.align		4
.L_116:
        /*0018*/ 	.byte	0x03, 0x50
        /*001a*/ 	.short	0x0000


	//----- nvinfo : EIATTR_MAXREG_COUNT
	.align		4
        /*001c*/ 	.byte	0x03, 0x1b
        /*001e*/ 	.short	0x00a8


	//----- nvinfo : EIATTR_MERCURY_ISA_VERSION
	.align		4
        /*0020*/ 	.byte	0x03, 0x5f
        /*0022*/ 	.short	0x0101


	//----- nvinfo : EIATTR_VRC_CTA_INIT_COUNT
	.align		4
        /*0024*/ 	.byte	0x02, 0x4a
	.zero		1
	.zero		1


	//----- nvinfo : EIATTR_EXIT_INSTR_OFFSETS
	.align		4
        /*0028*/ 	.byte	0x04, 0x1c
        /*002a*/ 	.short	(.L_118 - .L_117)


	//   ....[0]....
.L_117:
        /*002c*/ 	.word	0x00000010


	//----- nvinfo : EIATTR_MAX_THREADS
	.align		4
.L_118:
        /*0030*/ 	.byte	0x04, 0x05
        /*0032*/ 	.short	(.L_120 - .L_119)
.L_119:
        /*0034*/ 	.word	0x00000180
        /*0038*/ 	.word	0x00000001
        /*003c*/ 	.word	0x00000001


	//----- nvinfo : EIATTR_CBANK_PARAM_SIZE
	.align		4
.L_120:
        /*0040*/ 	.byte	0x03, 0x19
        /*0042*/ 	.short	0x0a80


	//----- nvinfo : EIATTR_PARAM_CBANK
	.align		4
        /*0044*/ 	.byte	0x04, 0x0a
        /*0046*/ 	.short	(.L_122 - .L_121)
	.align		4
.L_121:
        /*0048*/ 	.word	index@(.nv.constant0._ZN7cutlass13device_kernelIN5flash11enable_sm90INS1_16FlashAttnFwdSm90INS1_25CollectiveMainloopFwdSm90ILi2EN4cute5tupleIJNS5_1CILi1EEES8_S8_EEENS6_IJNS7_ILi128EEESA_NS7_ILi192EEEEEELi128ENS_12float_e4m3_tEfNS_4arch4Sm90ELb0ELb1ELb1ELb1ELb1ELb0ELb0ELb1ELb1ELb1ELb0ELb0EEENS1_21CollectiveEpilogueFwdINS6_IJSA_SA_SA_EEES9_NS_10bfloat16_tESF_Li256ELb1ELb1ELb0ELb1EEENS1_36VarlenDynamicPersistentTileSchedulerILi128ELi128ELi256ELi128ELb0ELb1ELb1ELb1ELb0ELb1EEEEEEEEEvNT_6ParamsE)
        /*004c*/ 	.short	0x0380
        /*004e*/ 	.short	0x0a80


	//----- nvinfo : EIATTR_SW_WAR
	.align		4
.L_122:
        /*0050*/ 	.byte	0x04, 0x36
        /*0052*/ 	.short	(.L_124 - .L_123)
.L_123:
        /*0054*/ 	.word	0x00000008
.L_124:


//--------------------- .nv.info._ZN7cutlass13device_kernelIN5flash11enable_sm90INS1_16FlashAttnFwdSm90INS1_25CollectiveMainloopFwdSm90ILi2EN4cute5tupleIJNS5_1CILi1EEES8_S8_EEENS6_IJNS7_ILi128EEESA_NS7_ILi192EEEEEELi128ENS_12float_e4m3_tEfNS_4arch4Sm90ELb0ELb1ELb1ELb1ELb1ELb1ELb0ELb1ELb1ELb1ELb0ELb0EEENS1_21CollectiveEpilogueFwdINS6_IJSA_SA_SA_EEES9_NS_10bfloat16_tESF_Li256ELb1ELb1ELb0ELb1EEENS1_36VarlenDynamicPersistentTileSchedulerILi128ELi128ELi256ELi128ELb0ELb1ELb1ELb1ELb0ELb1EEEEEEEEEvNT_6ParamsE --------------------------
	.section	.nv.info._ZN7cutlass13device_kernelIN5flash11enable_sm90INS1_16FlashAttnFwdSm90INS1_25CollectiveMainloopFwdSm90ILi2EN4cute5tupleIJNS5_1CILi1EEES8_S8_EEENS6_IJNS7_ILi128EEESA_NS7_ILi192EEEEEELi128ENS_12float_e4m3_tEfNS_4arch4Sm90ELb0ELb1ELb1ELb1ELb1ELb1ELb0ELb1ELb1ELb1ELb0ELb0EEENS1_21CollectiveEpilogueFwdINS6_IJSA_SA_SA_EEES9_NS_10bfloat16_tESF_Li256ELb1ELb1ELb0ELb1EEENS1_36VarlenDynamicPersistentTileSchedulerILi128ELi128ELi256ELi128ELb0ELb1ELb1ELb1ELb0ELb1EEEEEEEEEvNT_6ParamsE,"",@"SHT_CUDA_INFO"
	.sectionflags	@""
	.align	4


	//----- nvinfo : EIATTR_CUDA_API_VERSION
	.align		4
        /*0000*/ 	.byte	0x04, 0x37
        /*0002*/ 	.short	(.L_126 - .L_125)
.L_125:
        /*0004*/ 	.word	0x00000082


	//----- nvinfo : EIATTR_KPARAM_INFO
	.align		4
.L_126:
        /*0008*/ 	.byte	0x04, 0x17
        /*000a*/ 	.short	(.L_128 - .L_127)
.L_127:
        /*000c*/ 	.word	0x00000000
        /*0010*/ 	.short	0x0000
        /*0012*/ 	.short	0x0000
        /*0014*/ 	.byte	0x00, 0xf0, 0x01, 0x2a


	//----- nvinfo : EIATTR_SPARSE_MMA_MASK
	.align		4
.L_128:
        /*0018*/ 	.byte	0x03, 0x50
        /*001a*/ 	.short	0x0000


	//----- nvinfo : EIATTR_MAXREG_COUNT
	.align		4
        /*001c*/ 	.byte	0x03, 0x1b
        /*001e*/ 	.short	0x00a8


	//----- nvinfo : EIATTR_MERCURY_ISA_VERSION
	.align		4
        /*0020*/ 	.byte	0x03, 0x5f
        /*0022*/ 	.short	0x0101


	//----- nvinfo : EIATTR_VRC_CTA_INIT_COUNT
	.align		4
        /*0024*/ 	.byte	0x02, 0x4a
	.zero		1
	.zero		1


	//----- nvinfo : EIATTR_EXIT_INSTR_OFFSETS
	.align		4
        /*0028*/ 	.byte	0x04, 0x1c
        /*002a*/ 	.short	(.L_130 - .L_129)


	//   ....[0]....
.L_129:
        /*002c*/ 	.word	0x00000010


	//----- nvinfo : EIATTR_MAX_THREADS
	.align		4
.L_130:
        /*0030*/ 	.byte	0x04, 0x05
        /*0032*/ 	.short	(.L_132 - .L_131)
.L_131:
        /*0034*/ 	.word	0x00000180
        /*0038*/ 	.word	0x00000001
        /*003c*/ 	.word	0x00000001


	//----- nvinfo : EIATTR_CBANK_PARAM_SIZE
	.align		4
.L_132:
        /*0040*/ 	.byte	0x03, 0x19
        /*0042*/ 	.short	0x0a80


	//----- nvinfo : EIATTR_PARAM_CBANK
	.align		4
        /*0044*/ 	.byte	0x04, 0x0a
        /*0046*/ 	.short	(.L_134 - .L_133)
	.align		4
.L_133:
        /*0048*/ 	.word	index@(.nv.constant0._ZN7cutlass13device_kernelIN5flash11enable_sm90INS1_16FlashAttnFwdSm90INS1_25CollectiveMainloopFwdSm90ILi2EN4cute5tupleIJNS5_1CILi1EEES8_S8_EEENS6_IJNS7_ILi128EEESA_NS7_ILi192EEEEEELi128ENS_12float_e4m3_tEfNS_4arch4Sm90ELb0ELb1ELb1ELb1ELb1ELb1ELb0ELb1ELb1ELb1ELb0ELb0EEENS1_21CollectiveEpilogueFwdINS6_IJSA_SA_SA_EEES9_NS_10bfloat16_tESF_Li256ELb1ELb1ELb0ELb1EEENS1_36VarlenDynamicPersistentTileSchedulerILi128ELi128ELi256ELi128ELb0ELb1ELb1ELb1ELb0ELb1EEEEEEEEEvNT_6ParamsE)
        /*004c*/ 	.short	0x0380
        /*004e*/ 	.short	0x0a80


	//----- nvinfo : EIATTR_SW_WAR
	.align		4
.L_134:
        /*0050*/ 	.byte	0x04, 0x36
        /*0052*/ 	.short	(.L_136 - .L_135)
.L_135:
        /*0054*/ 	.word	0x00000008
.L_136:


//--------------------- .nv.info._ZN7cutlass13device_kernelIN5flash11enable_sm90INS1_16FlashAttnFwdSm90INS1_25CollectiveMainloopFwdSm90ILi2EN4cute5tupleIJNS5_1CILi1EEES8_S8_EEENS6_IJNS7_ILi128EEENS7_ILi160EEENS7_ILi192EEEEEELi128ENS_12float_e4m3_tEfNS_4arch4Sm90ELb1ELb0ELb1ELb0ELb1ELb0ELb0ELb1ELb1ELb1ELb0ELb0EEENS1_21CollectiveEpilogueFwdINS6_IJSA_SA_SB_EEES9_NS_10bfloat16_tESG_Li256ELb0ELb1ELb0ELb1EEENS1_30DynamicPersistentTileSchedulerILi256ELi128ELb0ELb1ELb1EEEEEEEEEvNT_6ParamsE --------------------------
	.section	.nv.info._ZN7cutlass13device_kernelIN5flash11enable_sm90INS1_16FlashAttnFwdSm90INS1_25CollectiveMainloopFwdSm90ILi2EN4cute5tupleIJNS5_1CILi1EEES8_S8_EEENS6_IJNS7_ILi128EEENS7_ILi160EEENS7_ILi192EEEEEELi128ENS_12float_e4m3_tEfNS_4arch4Sm90ELb1ELb0ELb1ELb0ELb1ELb0ELb0ELb1ELb1ELb1ELb0ELb0EEENS1_21CollectiveEpilogueFwdINS6_IJSA_SA_SB_EEES9_NS_10bfloat16_tESG_Li256ELb0ELb1ELb0ELb1EEENS1_30DynamicPersistentTileSchedulerILi256ELi128ELb0ELb1ELb1EEEEEEEEEvNT_6ParamsE,"",@"SHT_CUDA_INFO"
	.sectionflags	@""
	.align	4


	//----- nvinfo : EIATTR_CUDA_API_VERSION
	.align		4
        /*0000*/ 	.byte	0x04, 0x37
        /*0002*/ 	.short	(.L_138 - .L_137)
.L_137:
        /*0004*/ 	.word	0x00000082


	//----- nvinfo : EIATTR_KPARAM_INFO
	.align		4
.L_138:
        /*0008*/ 	.byte	0x04, 0x17
        /*000a*/ 	.short	(.L_140 - .L_139)
.L_139:
        /*000c*/ 	.word	0x00000000
        /*0010*/ 	.short	0x0000
        /*0012*/ 	.short	0x0000
        /*0014*/ 	.byte	0x00, 0xf0, 0x01, 0x2a


	//----- nvinfo : EIATTR_SPARSE_MMA_MASK
	.align		4
.L_140:
        /*0018*/ 	.byte	0x03, 0x50
        /*001a*/ 	.short	0x0000


	//----- nvinfo : EIATTR_MAXREG_COUNT
	.align		4
        /*001c*/ 	.byte	0x03, 0x1b
        /*001e*/ 	.short	0x00a8


	//----- nvinfo : EIATTR_MERCURY_ISA_VERSION
	.align		4
        /*0020*/ 	.byte	0x03, 0x5f
        /*0022*/ 	.short	0x0101


	//----- nvinfo : EIATTR_VRC_CTA_INIT_COUNT
	.align		4
        /*0024*/ 	.byte	0x02, 0x4a
	.zero		1
	.zero		1


	//----- nvinfo : EIATTR_EXIT_INSTR_OFFSETS
	.align		4
        /*0028*/ 	.byte	0x04, 0x1c
        /*002a*/ 	.short	(.L_142 - .L_141)


	//   ....[0]....
.L_141:
        /*002c*/ 	.word	0x00000010


	//----- nvinfo : EIATTR_MAX_THREADS
	.align		4
.L_142:
        /*0030*/ 	.byte	0x04, 0x05
        /*0032*/ 	.short	(.L_144 - .L_143)
.L_143:
        /*0034*/ 	.word	0x00000180
        /*0038*/ 	.word	0x00000001
        /*003c*/ 	.word	0x00000001


	//----- nvinfo : EIATTR_CBANK_PARAM_SIZE
	.align		4
.L_144:
        /*0040*/ 	.byte	0x03, 0x19
        /*0042*/ 	.short	0x0a80


	//----- nvinfo : EIATTR_PARAM_CBANK
	.align		4
        /*0044*/ 	.byte	0x04, 0x0a
        /*0046*/ 	.short	(.L_146 - .L_145)
	.align		4
.L_145:
        /*0048*/ 	.word	index@(.nv.constant0._ZN7cutlass13device_kernelIN5flash11enable_sm90INS1_16FlashAttnFwdSm90INS1_25CollectiveMainloopFwdSm90ILi2EN4cute5tupleIJNS5_1CILi1EEES8_S8_EEENS6_IJNS7_ILi128EEENS7_ILi160EEENS7_ILi192EEEEEELi128ENS_12float_e4m3_tEfNS_4arch4Sm90ELb1ELb0ELb1ELb0ELb1ELb0ELb0ELb1ELb1ELb1ELb0ELb0EEENS1_21CollectiveEpilogueFwdINS6_IJSA_SA_SB_EEES9_NS_10bfloat16_tESG_Li256ELb0ELb1ELb0ELb1EEENS1_30DynamicPersistentTileSchedulerILi256ELi128ELb0ELb1ELb1EEEEEEEEEvNT_6ParamsE)
        /*004c*/ 	.short	0x0380
        /*004e*/ 	.short	0x0a80


	//----- nvinfo : EIATTR_SW_WAR
	.align		4
.L_146:
        /*0050*/ 	.byte	0x04, 0x36
        /*0052*/ 	.short	(.L_148 - .L_147)
.L_147:
        /*0054*/ 	.word	0x00000008
.L_148:


//--------------------- .nv.info._ZN7cutlass13device_kernelIN5flash11enable_sm90INS1_16FlashAttnFwdSm90INS1_25CollectiveMainloopFwdSm90ILi2EN4cute5tupleIJNS5_1CILi1EEES8_S8_EEENS6_IJNS7_ILi128EEENS7_ILi160EEENS7_ILi192EEEEEELi128ENS_12float_e4m3_tEfNS_4arch4Sm90ELb1ELb0ELb1ELb1ELb1ELb0ELb0ELb1ELb1ELb1ELb0ELb0EEENS1_21CollectiveEpilogueFwdINS6_IJSA_SA_SB_EEES9_NS_10bfloat16_tESG_Li256ELb1ELb1ELb0ELb1EEENS1_36VarlenDynamicPersistentTileSchedulerILi128ELi160ELi256ELi128ELb0ELb1ELb1ELb1ELb1ELb1EEEEEEEEEvNT_6ParamsE --------------------------
	.section	.nv.info._ZN7cutlass13device_kernelIN5flash11enable_sm90INS1_16FlashAttnFwdSm90INS1_25CollectiveMainloopFwdSm90ILi2EN4cute5tupleIJNS5_1CILi1EEES8_S8_EEENS6_IJNS7_ILi128EEENS7_ILi160EEENS7_ILi192EEEEEELi128ENS_12float_e4m3_tEfNS_4arch4Sm90ELb1ELb0ELb1ELb1ELb1ELb0ELb0ELb1ELb1ELb1ELb0ELb0EEENS1_21CollectiveEpilogueFwdINS6_IJSA_SA_SB_EEES9_NS_10bfloat16_tESG_Li256ELb1ELb1ELb0ELb1EEENS1_36VarlenDynamicPersistentTileSchedulerILi128ELi160ELi256ELi128ELb0ELb1ELb1ELb1ELb1ELb1EEEEEEEEEvNT_6ParamsE,"",@"SHT_CUDA_INFO"
	.sectionflags	@""
	.align	4


	//----- nvinfo : EIATTR_CUDA_API_VERSION
	.align		4
        /*0000*/ 	.byte	0x04, 0x37
        /*0002*/ 	.short	(.L_150 - .L_149)
.L_149:
        /*0004*/ 	.word	0x00000082


	//----- nvinfo : EIATTR_KPARAM_INFO
	.align		4
.L_150:
        /*0008*/ 	.byte	0x04, 0x17
        /*000a*/ 	.short	(.L_152 - .L_151)
.L_151:
        /*000c*/ 	.word	0x00000000
        /*0010*/ 	.short	0x0000
        /*0012*/ 	.short	0x0000
        /*0014*/ 	.byte	0x00, 0xf0, 0x01, 0x2a


	//----- nvinfo : EIATTR_SPARSE_MMA_MASK
	.align		4
.L_152:
        /*0018*/ 	.byte	0x03, 0x50
        /*001a*/ 	.short	0x0000


	//----- nvinfo : EIATTR_MAXREG_COUNT
	.align		4
        /*001c*/ 	.byte	0x03, 0x1b
        /*001e*/ 	.short	0x00a8


	//----- nvinfo : EIATTR_MERCURY_ISA_VERSION
	.align		4
        /*0020*/ 	.byte	0x03, 0x5f
        /*0022*/ 	.short	0x0101


	//----- nvinfo : EIATTR_VRC_CTA_INIT_COUNT
	.align		4
        /*0024*/ 	.byte	0x02, 0x4a
	.zero		1
	.zero		1


	//----- nvinfo : EIATTR_EXIT_INSTR_OFFSETS
	.align		4
        /*0028*/ 	.byte	0x04, 0x1c
        /*002a*/ 	.short	(.L_154 - .L_153)


	//   ....[0]....
.L_153:
        /*002c*/ 	.word	0x00000010


	//----- nvinfo : EIATTR_MAX_THREADS
	.align		4
.L_154:
        /*0030*/ 	.byte	0x04, 0x05
        /*0032*/ 	.short	(.L_156 - .L_155)
.L_155:
        /*0034*/ 	.word	0x00000180
        /*0038*/ 	.word	0x00000001
        /*003c*/ 	.word	0x00000001


	//----- nvinfo : EIATTR_CBANK_PARAM_SIZE
	.align		4
.L_156:
        /*0040*/ 	.byte	0x03, 0x19
        /*0042*/ 	.short	0x0a80


	//----- nvinfo : EIATTR_PARAM_CBANK
	.align		4
        /*0044*/ 	.byte	0x04, 0x0a
        /*0046*/ 	.short	(.L_158 - .L_157)
	.align		4
.L_157:
        /*0048*/ 	.word	index@(.nv.constant0._ZN7cutlass13device_kernelIN5flash11enable_sm90INS1_16FlashAttnFwdSm90INS1_25CollectiveMainloopFwdSm90ILi2EN4cute5tupleIJNS5_1CILi1EEES8_S8_EEENS6_IJNS7_ILi128EEENS7_ILi160EEENS7_ILi192EEEEEELi128ENS_12float_e4m3_tEfNS_4arch4Sm90ELb1ELb0ELb1ELb1ELb1ELb0ELb0ELb1ELb1ELb1ELb0ELb0EEENS1_21CollectiveEpilogueFwdINS6_IJSA_SA_SB_EEES9_NS_10bfloat16_tESG_Li256ELb1ELb1ELb0ELb1EEENS1_36VarlenDynamicPersistentTileSchedulerILi128ELi160ELi256ELi128ELb0ELb1ELb1ELb1ELb1ELb1EEEEEEEEEvNT_6ParamsE)
        /*004c*/ 	.short	0x0380
        /*004e*/ 	.short	0x0a80


	//----- nvinfo : EIATTR_SW_WAR
	.align		4
.L_158:
        /*0050*/ 	.byte	0x04, 0x36
        /*0052*/ 	.short	(.L_160 - .L_159)
.L_159:
        /*0054*/ 	.word	0x00000008
.L_160:


//--------------------- .nv.info._ZN7cutlass13device_kernelIN5flash11enable_sm90INS1_16FlashAttnFwdSm90INS1_25CollectiveMainloopFwdSm90ILi2EN4cute5tupleIJNS5_1CILi1EEES8_S8_EEENS6_IJNS7_ILi128EEENS7_ILi160EEENS7_ILi192EEEEEELi128ENS_12float_e4m3_tEfNS_4arch4Sm90ELb1ELb0ELb1ELb1ELb1ELb1ELb0ELb1ELb1ELb1ELb0ELb0EEENS1_21CollectiveEpilogueFwdINS6_IJSA_SA_SB_EEES9_NS_10bfloat16_tESG_Li256ELb1ELb1ELb0ELb1EEENS1_36VarlenDynamicPersistentTileSchedulerILi128ELi160ELi256ELi128ELb0ELb1ELb1ELb1ELb1ELb1EEEEEEEEEvNT_6ParamsE --------------------------
	.section	.nv.info._ZN7cutlass13device_kernelIN5flash11enable_sm90INS1_16FlashAttnFwdSm90INS1_25CollectiveMainloopFwdSm90ILi2EN4cute5tupleIJNS5_1CILi1EEES8_S8_EEENS6_IJNS7_ILi128EEENS7_ILi160EEENS7_ILi192EEEEEELi128ENS_12float_e4m3_tEfNS_4arch4Sm90ELb1ELb0ELb1ELb1ELb1ELb1ELb0ELb1ELb1ELb1ELb0ELb0EEENS1_21CollectiveEpilogueFwdINS6_IJSA_SA_SB_EEES9_NS_10bfloat16_tESG_Li256ELb1ELb1ELb0ELb1EEENS1_36VarlenDynamicPersistentTileSchedulerILi128ELi160ELi256ELi128ELb0ELb1ELb1ELb1ELb1ELb1EEEEEEEEEvNT_6ParamsE,"",@"SHT_CUDA_INFO"
	.sectionflags	@""
	.align	4


	//----- nvinfo : EIATTR_CUDA_API_VERSION
	.align		4
        /*0000*/ 	.byte	0x04, 0x37
        /*0002*/ 	.short	(.L_162 - .L_161)
.L_161:
        /*0004*/ 	.word	0x00000082


	//----- nvinfo : EIATTR_KPARAM_INFO
	.align		4
.L_162:
        /*0008*/ 	.byte	0x04, 0x17
        /*000a*/ 	.short	(.L_164 - .L_163)
.L_163:
        /*000c*/ 	.word	0x00000000
        /*0010*/ 	.short	0x0000
        /*0012*/ 	.short	0x0000
        /*0014*/ 	.byte	0x00, 0xf0, 0x01, 0x2a


	//----- nvinfo : EIATTR_SPARSE_MMA_MASK
	.align		4
.L_164:
        /*0018*/ 	.byte	0x03, 0x50
        /*001a*/ 	.short	0x0000


	//----- nvinfo : EIATTR_MAXREG_COUNT
	.align		4
        /*001c*/ 	.byte	0x03, 0x1b
        /*001e*/ 	.short	0x00a8


	//----- nvinfo : EIATTR_MERCURY_ISA_VERSION
	.align		4
        /*0020*/ 	.byte	0x03, 0x5f
        /*0022*/ 	.short	0x0101


	//----- nvinfo : EIATTR_VRC_CTA_INIT_COUNT
	.align		4
        /*0024*/ 	.byte	0x02, 0x4a
	.zero		1
	.zero		1


	//----- nvinfo : EIATTR_EXIT_INSTR_OFFSETS
	.align		4
        /*0028*/ 	.byte	0x04, 0x1c
        /*002a*/ 	.short	(.L_166 - .L_165)


	//   ....[0]....
.L_165:
        /*002c*/ 	.word	0x00000010


	//----- nvinfo : EIATTR_MAX_THREADS
	.align		4
.L_166:
        /*0030*/ 	.byte	0x04, 0x05
        /*0032*/ 	.short	(.L_168 - .L_167)
.L_167:
        /*0034*/ 	.word	0x00000180
        /*0038*/ 	.word	0x00000001
        /*003c*/ 	.word	0x00000001


	//----- nvinfo : EIATTR_CBANK_PARAM_SIZE
	.align		4
.L_168:
        /*0040*/ 	.byte	0x03, 0x19
        /*0042*/ 	.short	0x0a80


	//----- nvinfo : EIATTR_PARAM_CBANK
	.align		4
        /*0044*/ 	.byte	0x04, 0x0a
        /*0046*/ 	.short	(.L_170 - .L_169)
	.align		4
.L_169:
        /*0048*/ 	.word	index@(.nv.constant0._ZN7cutlass13device_kernelIN5flash11enable_sm90INS1_16FlashAttnFwdSm90INS1_25CollectiveMainloopFwdSm90ILi2EN4cute5tupleIJNS5_1CILi1EEES8_S8_EEENS6_IJNS7_ILi128EEENS7_ILi160EEENS7_ILi192EEEEEELi128ENS_12float_e4m3_tEfNS_4arch4Sm90ELb1ELb0ELb1ELb1ELb1ELb1ELb0ELb1ELb1ELb1ELb0ELb0EEENS1_21CollectiveEpilogueFwdINS6_IJSA_SA_SB_EEES9_NS_10bfloat16_tESG_Li256ELb1ELb1ELb0ELb1EEENS1_36VarlenDynamicPersistentTileSchedulerILi128ELi160ELi256ELi128ELb0ELb1ELb1ELb1ELb1ELb1EEEEEEEEEvNT_6ParamsE)
        /*004c*/ 	.short	0x0380
        /*004e*/ 	.short	0x0a80


	//----- nvinfo : EIATTR_SW_WAR
	.align		4
.L_170:
        /*0050*/ 	.byte	0x04, 0x36
        /*0052*/ 	.short	(.L_172 - .L_171)
.L_171:
        /*0054*/ 	.word	0x00000008
.L_172:


//--------------------- .nv.callgraph             --------------------------
	.section	.nv.callgraph,"",@"SHT_CUDA_CALLGRAPH"
	.align	4
	.sectionentsize	8
	.align		4
        /*0000*/ 	.word	0x00000000
	.align		4
        /*0004*/ 	.word	0xffffffff
	.align		4
        /*0008*/ 	.word	0x00000000
	.align		4
        /*000c*/ 	.word	0xfffffffe
	.align		4
        /*0010*/ 	.word	0x00000000
	.align		4
        /*0014*/ 	.word	0xfffffffd
	.align		4
        /*0018*/ 	.word	0x00000000
	.align		4
        /*001c*/ 	.word	0xfffffffc


//--------------------- .nv.constant4             --------------------------
	.section	.nv.constant4,"a",@progbits
	.align	8
	.align		8
.nv.constant4:
        /*0000*/ 	.dword	_ZN84_INTERNAL_e8e19953_48_flash_fwd_hdim192_128_e4m3_paged_softcap_sm90_cu_49158569_30794cuda3std3__45__cpo5beginE
	.align		8
        /*0008*/ 	.dword	_ZN84_INTERNAL_e8e19953_48_flash_fwd_hdim192_128_e4m3_paged_softcap_sm90_cu_49158569_30794cuda3std3__45__cpo3endE
	.align		8
        /*0010*/ 	.dword	_ZN84_INTERNAL_e8e19953_48_flash_fwd_hdim192_128_e4m3_paged_softcap_sm90_cu_49158569_30794cuda3std3__45__cpo6cbeginE
	.align		8
        /*0018*/ 	.dword	_ZN84_INTERNAL_e8e19953_48_flash_fwd_hdim192_128_e4m3_paged_softcap_sm90_cu_49158569_30794cuda3std3__45__cpo4cendE
	.align		8
        /*0020*/ 	.dword	_ZN84_INTERNAL_e8e19953_48_flash_fwd_hdim192_128_e4m3_paged_softcap_sm90_cu_49158569_30794cuda3std3__486_GLOBAL__N__e8e19953_48_flash_fwd_hdim192_128_e4m3_paged_softcap_sm90_cu_49158569_30796ignoreE
	.align		8
        /*0028*/ 	.dword	_ZN84_INTERNAL_e8e19953_48_flash_fwd_hdim192_128_e4m3_paged_softcap_sm90_cu_49158569_30794cuda3std3__419piecewise_constructE
	.align		8
        /*0030*/ 	.dword	_ZN84_INTERNAL_e8e19953_48_flash_fwd_hdim192_128_e4m3_paged_softcap_sm90_cu_49158569_30794cuda3std3__48in_placeE
	.align		8
        /*0038*/ 	.dword	_ZN84_INTERNAL_e8e19953_48_flash_fwd_hdim192_128_e4m3_paged_softcap_sm90_cu_49158569_30794cuda3std6ranges3__45__cpo4swapE
	.align		8
        /*0040*/ 	.dword	_ZN84_INTERNAL_e8e19953_48_flash_fwd_hdim192_128_e4m3_paged_softcap_sm90_cu_49158569_30794cuda3std6ranges3__45__cpo9iter_moveE
	.align		8
        /*0048*/ 	.dword	_ZN84_INTERNAL_e8e19953_48_flash_fwd_hdim192_128_e4m3_paged_softcap_sm90_cu_49158569_30794cute7productE
	.align		8
        /*0050*/ 	.dword	_ZN84_INTERNAL_e8e19953_48_flash_fwd_hdim192_128_e4m3_paged_softcap_sm90_cu_49158569_30794cute1_E


//--------------------- .text._ZN7cutlass13device_kernelIN5flash11enable_sm90INS1_16FlashAttnFwdSm90INS1_25CollectiveMainloopFwdSm90ILi2EN4cute5tupleIJNS5_1CILi1EEES8_S8_EEENS6_IJNS7_ILi128EEENS7_ILi160EEENS7_ILi192EEEEEELi128ENS_12float_e4m3_tEfNS_4arch4Sm90ELb0ELb0ELb1ELb0ELb1ELb0ELb0ELb1ELb1ELb1ELb0ELb0EEENS1_21CollectiveEpilogueFwdINS6_IJSA_SA_SB_EEES9_NS_10bfloat16_tESG_Li256ELb0ELb1ELb0ELb1EEENS1_29StaticPersistentTileSchedulerILb0EEEEEEEEEvNT_6ParamsE --------------------------
	.section	.text._ZN7cutlass13device_kernelIN5flash11enable_sm90INS1_16FlashAttnFwdSm90INS1_25CollectiveMainloopFwdSm90ILi2EN4cute5tupleIJNS5_1CILi1EEES8_S8_EEENS6_IJNS7_ILi128EEENS7_ILi160EEENS7_ILi192EEEEEELi128ENS_12float_e4m3_tEfNS_4arch4Sm90ELb0ELb0ELb1ELb0ELb1ELb0ELb0ELb1ELb1ELb1ELb0ELb0EEENS1_21CollectiveEpilogueFwdINS6_IJSA_SA_SB_EEES9_NS_10bfloat16_tESG_Li256ELb0ELb1ELb0ELb1EEENS1_29StaticPersistentTileSchedulerILb0EEEEEEEEEvNT_6ParamsE,"ax",@progbits
	.align	128
.text._ZN7cutlass13device_kernelIN5flash11enable_sm90INS1_16FlashAttnFwdSm90INS1_25CollectiveMainloopFwdSm90ILi2EN4cute5tupleIJNS5_1CILi1EEES8_S8_EEENS6_IJNS7_ILi128EEENS7_ILi160EEENS7_ILi192EEEEEELi128ENS_12float_e4m3_tEfNS_4arch4Sm90ELb0ELb0ELb1ELb0ELb1ELb0ELb0ELb1ELb1ELb1ELb0ELb0EEENS1_21CollectiveEpilogueFwdINS6_IJSA_SA_SB_EEES9_NS_10bfloat16_tESG_Li256ELb0ELb1ELb0ELb1EEENS1_29StaticPersistentTileSchedulerILb0EEEEEEEEEvNT_6ParamsE:
        .type           _ZN7cutlass13device_kernelIN5flash11enable_sm90INS1_16FlashAttnFwdSm90INS1_25CollectiveMainloopFwdSm90ILi2EN4cute5tupleIJNS5_1CILi1EEES8_S8_EEENS6_IJNS7_ILi128EEENS7_ILi160EEENS7_ILi192EEEEEELi128ENS_12float_e4m3_tEfNS_4arch4Sm90ELb0ELb0ELb1ELb0ELb1ELb0ELb0ELb1ELb1ELb1ELb0ELb0EEENS1_21CollectiveEpilogueFwdINS6_IJSA_SA_SB_EEES9_NS_10bfloat16_tESG_Li256ELb0ELb1ELb0ELb1EEENS1_29StaticPersistentTileSchedulerILb0EEEEEEEEEvNT_6ParamsE,@function
        .size           _ZN7cutlass13device_kernelIN5flash11enable_sm90INS1_16FlashAttnFwdSm90INS1_25CollectiveMainloopFwdSm90ILi2EN4cute5tupleIJNS5_1CILi1EEES8_S8_EEENS6_IJNS7_ILi128EEENS7_ILi160EEENS7_ILi192EEEEEELi128ENS_12float_e4m3_tEfNS_4arch4Sm90ELb0ELb0ELb1ELb0ELb1ELb0ELb0ELb1ELb1ELb1ELb0ELb0EEENS1_21CollectiveEpilogueFwdINS6_IJSA_SA_SB_EEES9_NS_10bfloat16_tESG_Li256ELb0ELb1ELb0ELb1EEENS1_29StaticPersistentTileSchedulerILb0EEEEEEEEEvNT_6ParamsE,(.L_x_9 - _ZN7cutlass13device_kernelIN5flash11enable_sm90INS1_16FlashAttnFwdSm90INS1_25CollectiveMainloopFwdSm90ILi2EN4cute5tupleIJNS5_1CILi1EEES8_S8_EEENS6_IJNS7_ILi128EEENS7_ILi160EEENS7_ILi192EEEEEELi128ENS_12float_e4m3_tEfNS_4arch4Sm90ELb0ELb0ELb1ELb0ELb1ELb0ELb0ELb1ELb1ELb1ELb0ELb0EEENS1_21CollectiveEpilogueFwdINS6_IJSA_SA_SB_EEES9_NS_10bfloat16_tESG_Li256ELb0ELb1ELb0ELb1EEENS1_29StaticPersistentTileSchedulerILb0EEEEEEEEEvNT_6ParamsE)
        .other          _ZN7cutlass13device_kernelIN5flash11enable_sm90INS1_16FlashAttnFwdSm90INS1_25CollectiveMainloopFwdSm90ILi2EN4cute5tupleIJNS5_1CILi1EEES8_S8_EEENS6_IJNS7_ILi128EEENS7_ILi160EEENS7_ILi192EEEEEELi128ENS_12float_e4m3_tEfNS_4arch4Sm90ELb0ELb0ELb1ELb0ELb1ELb0ELb0ELb1ELb1ELb1ELb0ELb0EEENS1_21CollectiveEpilogueFwdINS6_IJSA_SA_SB_EEES9_NS_10bfloat16_tESG_Li256ELb0ELb1ELb0ELb1EEENS1_29StaticPersistentTileSchedulerILb0EEEEEEEEEvNT_6ParamsE,@"STO_CUDA_ENTRY STV_DEFAULT"
_ZN7cutlass13device_kernelIN5flash11enable_sm90INS1_16FlashAttnFwdSm90INS1_25CollectiveMainloopFwdSm90ILi2EN4cute5tupleIJNS5_1CILi1EEES8_S8_EEENS6_IJNS7_ILi128EEENS7_ILi160EEENS7_ILi192EEEEEELi128ENS_12float_e4m3_tEfNS_4arch4Sm90ELb0ELb0ELb1ELb0ELb1ELb0ELb0ELb1ELb1ELb1ELb0ELb0EEENS1_21CollectiveEpilogueFwdINS6_IJSA_SA_SB_EEES9_NS_10bfloat16_tESG_Li256ELb0ELb1ELb0ELb1EEENS1_29StaticPersistentTileSchedulerILb0EEEEEEEEEvNT_6ParamsE:
[----:B------:R-:W-:Y:S01]  /*0000*/  LDC R1, c[0x0][0x37c] ;  /* 0x0000df00ff017b82 */ /* 0x000fe20000000800 */
[----:B------:R-:W-:Y:S05]  /*0010*/  EXIT ;  /* 0x000000000000794d */ /* 0x000fea0003800000 */
.L_x_0:
[----:B------:R-:W-:-:S00]  /*0020*/  BRA `(.L_x_0) ;  /* 0xfffffffc00fc7947 */ /* 0x000fc0000383ffff */
[----:B------:R-:W-:-:S00]  /*0030*/  NOP ;  /* 0x0000000000007918 */ /* 0x000fc00000000000 */
        /* <DEDUP_REMOVED lines=12> */
.L_x_9:


//--------------------- .text._ZN7cutlass13device_kernelIN5flash11enable_sm90INS1_16FlashAttnFwdSm90INS1_25CollectiveMainloopFwdSm90ILi2EN4cute5tupleIJNS5_1CILi1EEES8_S8_EEENS6_IJNS7_ILi128EEENS7_ILi160EEENS7_ILi192EEEEEELi128ENS_12float_e4m3_tEfNS_4arch4Sm90ELb0ELb0ELb1ELb1ELb1ELb0ELb0ELb1ELb1ELb1ELb0ELb0EEENS1_21CollectiveEpilogueFwdINS6_IJSA_SA_SB_EEES9_NS_10bfloat16_tESG_Li256ELb1ELb1ELb0ELb1EEENS1_36VarlenDynamicPersistentTileSchedulerILi128ELi160ELi256ELi128ELb0ELb1ELb1ELb0ELb1ELb1EEEEEEEEEvNT_6ParamsE --------------------------
	.section	.text._ZN7cutlass13device_kernelIN5flash11enable_sm90INS1_16FlashAttnFwdSm90INS1_25CollectiveMainloopFwdSm90ILi2EN4cute5tupleIJNS5_1CILi1EEES8_S8_EEENS6_IJNS7_ILi128EEENS7_ILi160EEENS7_ILi192EEEEEELi128ENS_12float_e4m3_tEfNS_4arch4Sm90ELb0ELb0ELb1ELb1ELb1ELb0ELb0ELb1ELb1ELb1ELb0ELb0EEENS1_21CollectiveEpilogueFwdINS6_IJSA_SA_SB_EEES9_NS_10bfloat16_tESG_Li256ELb1ELb1ELb0ELb1EEENS1_36VarlenDynamicPersistentTileSchedulerILi128ELi160ELi256ELi128ELb0ELb1ELb1ELb0ELb1ELb1EEEEEEEEEvNT_6ParamsE,"ax",@progbits
	.align	128
.text._ZN7cutlass13device_kernelIN5flash11enable_sm90INS1_16FlashAttnFwdSm90INS1_25CollectiveMainloopFwdSm90ILi2EN4cute5tupleIJNS5_1CILi1EEES8_S8_EEENS6_IJNS7_ILi128EEENS7_ILi160EEENS7_ILi192EEEEEELi128ENS_12float_e4m3_tEfNS_4arch4Sm90ELb0ELb0ELb1ELb1ELb1ELb0ELb0ELb1ELb1ELb1ELb0ELb0EEENS1_21CollectiveEpilogueFwdINS6_IJSA_SA_SB_EEES9_NS_10bfloat16_tESG_Li256ELb1ELb1ELb0ELb1EEENS1_36VarlenDynamicPersistentTileSchedulerILi128ELi160ELi256ELi128ELb0ELb1ELb1ELb0ELb1ELb1EEEEEEEEEvNT_6ParamsE:
        .type           _ZN7cutlass13device_kernelIN5flash11enable_sm90INS1_16FlashAttnFwdSm90INS1_25CollectiveMainloopFwdSm90ILi2EN4cute5tupleIJNS5_1CILi1EEES8_S8_EEENS6_IJNS7_ILi128EEENS7_ILi160EEENS7_ILi192EEEEEELi128ENS_12float_e4m3_tEfNS_4arch4Sm90ELb0ELb0ELb1ELb1ELb1ELb0ELb0ELb1ELb1ELb1ELb0ELb0EEENS1_21CollectiveEpilogueFwdINS6_IJSA_SA_SB_EEES9_NS_10bfloat16_tESG_Li256ELb1ELb1ELb0ELb1EEENS1_36VarlenDynamicPersistentTileSchedulerILi128ELi160ELi256ELi128ELb0ELb1ELb1ELb0ELb1ELb1EEEEEEEEEvNT_6ParamsE,@function
        .size           _ZN7cutlass13device_kernelIN5flash11enable_sm90INS1_16FlashAttnFwdSm90INS1_25CollectiveMainloopFwdSm90ILi2EN4cute5tupleIJNS5_1CILi1EEES8_S8_EEENS6_IJNS7_ILi128EEENS7_ILi160EEENS7_ILi192EEEEEELi128ENS_12float_e4m3_tEfNS_4arch4Sm90ELb0ELb0ELb1ELb1ELb1ELb0ELb0ELb1ELb1ELb1ELb0ELb0EEENS1_21CollectiveEpilogueFwdINS6_IJSA_SA_SB_EEES9_NS_10bfloat16_tESG_Li256ELb1ELb1ELb0ELb1EEENS1_36VarlenDynamicPersistentTileSchedulerILi128ELi160ELi256ELi128ELb0ELb1ELb1ELb0ELb1ELb1EEEEEEEEEvNT_6ParamsE,(.L_x_10 - _ZN7cutlass13device_kernelIN5flash11enable_sm90INS1_16FlashAttnFwdSm90INS1_25CollectiveMainloopFwdSm90ILi2EN4cute5tupleIJNS5_1CILi1EEES8_S8_EEENS6_IJNS7_ILi128EEENS7_ILi160EEENS7_ILi192EEEEEELi128ENS_12float_e4m3_tEfNS_4arch4Sm90ELb0ELb0ELb1ELb1ELb1ELb0ELb0ELb1ELb1ELb1ELb0ELb0EEENS1_21CollectiveEpilogueFwdINS6_IJSA_SA_SB_EEES9_NS_10bfloat16_tESG_Li256ELb1ELb1ELb0ELb1EEENS1_36VarlenDynamicPersistentTileSchedulerILi128ELi160ELi256ELi128ELb0ELb1ELb1ELb0ELb1ELb1EEEEEEEEEvNT_6ParamsE)
        .other          _ZN7cutlass13device_kernelIN5flash11enable_sm90INS1_16FlashAttnFwdSm90INS1_25CollectiveMainloopFwdSm90ILi2EN4cute5tupleIJNS5_1CILi1EEES8_S8_EEENS6_IJNS7_ILi128EEENS7_ILi160EEENS7_ILi192EEEEEELi128ENS_12float_e4m3_tEfNS_4arch4Sm90ELb0ELb0ELb1ELb1ELb1ELb0ELb0ELb1ELb1ELb1ELb0ELb0EEENS1_21CollectiveEpilogueFwdINS6_IJSA_SA_SB_EEES9_NS_10bfloat16_tESG_Li256ELb1ELb1ELb0ELb1EEENS1_36VarlenDynamicPersistentTileSchedulerILi128ELi160ELi256ELi128ELb0ELb1ELb1ELb0ELb1ELb1EEEEEEEEEvNT_6ParamsE,@"STO_CUDA_ENTRY STV_DEFAULT"
_ZN7cutlass13device_kernelIN5flash11enable_sm90INS1_16FlashAttnFwdSm90INS1_25CollectiveMainloopFwdSm90ILi2EN4cute5tupleIJNS5_1CILi1EEES8_S8_EEENS6_IJNS7_ILi128EEENS7_ILi160EEENS7_ILi192EEEEEELi128ENS_12float_e4m3_tEfNS_4arch4Sm90ELb0ELb0ELb1ELb1ELb1ELb0ELb0ELb1ELb1ELb1ELb0ELb0EEENS1_21CollectiveEpilogueFwdINS6_IJSA_SA_SB_EEES9_NS_10bfloat16_tESG_Li256ELb1ELb1ELb0ELb1EEENS1_36VarlenDynamicPersistentTileSchedulerILi128ELi160ELi256ELi128ELb0ELb1ELb1ELb0ELb1ELb1EEEEEEEEEvNT_6ParamsE:
[----:B------:R-:W-:Y:S01]  /*0000*/  LDC R1, c[0x0][0x37c] ;  /* 0x0000df00ff017b82 */ /* 0x000fe20000000800 */
[----:B------:R-:W-:Y:S05]  /*0010*/  EXIT ;  /* 0x000000000000794d */ /* 0x000fea0003800000 */
.L_x_1:
        /* <DEDUP_REMOVED lines=14> */
.L_x_10:


//--------------------- .text._ZN7cutlass13device_kernelIN5flash11enable_sm90INS1_16FlashAttnFwdSm90INS1_25CollectiveMainloopFwdSm90ILi2EN4cute5tupleIJNS5_1CILi1EEES8_S8_EEENS6_IJNS7_ILi128EEENS7_ILi160EEENS7_ILi192EEEEEELi128ENS_12float_e4m3_tEfNS_4arch4Sm90ELb0ELb0ELb1ELb1ELb1ELb1ELb0ELb1ELb1ELb1ELb0ELb0EEENS1_21CollectiveEpilogueFwdINS6_IJSA_SA_SB_EEES9_NS_10bfloat16_tESG_Li256ELb1ELb1ELb0ELb1EEENS1_36VarlenDynamicPersistentTileSchedulerILi128ELi160ELi256ELi128ELb0ELb1ELb1ELb0ELb1ELb1EEEEEEEEEvNT_6ParamsE --------------------------
	.section	.text._ZN7cutlass13device_kernelIN5flash11enable_sm90INS1_16FlashAttnFwdSm90INS1_25CollectiveMainloopFwdSm90ILi2EN4cute5tupleIJNS5_1CILi1EEES8_S8_EEENS6_IJNS7_ILi128EEENS7_ILi160EEENS7_ILi192EEEEEELi128ENS_12float_e4m3_tEfNS_4arch4Sm90ELb0ELb0ELb1ELb1ELb1ELb1ELb0ELb1ELb1ELb1ELb0ELb0EEENS1_21CollectiveEpilogueFwdINS6_IJSA_SA_SB_EEES9_NS_10bfloat16_tESG_Li256ELb1ELb1ELb0ELb1EEENS1_36VarlenDynamicPersistentTileSchedulerILi128ELi160ELi256ELi128ELb0ELb1ELb1ELb0ELb1ELb1EEEEEEEEEvNT_6ParamsE,"ax",@progbits
	.align	128
.text._ZN7cutlass13device_kernelIN5flash11enable_sm90INS1_16FlashAttnFwdSm90INS1_25CollectiveMainloopFwdSm90ILi2EN4cute5tupleIJNS5_1CILi1EEES8_S8_EEENS6_IJNS7_ILi128EEENS7_ILi160EEENS7_ILi192EEEEEELi128ENS_12float_e4m3_tEfNS_4arch4Sm90ELb0ELb0ELb1ELb1ELb1ELb1ELb0ELb1ELb1ELb1ELb0ELb0EEENS1_21CollectiveEpilogueFwdINS6_IJSA_SA_SB_EEES9_NS_10bfloat16_tESG_Li256ELb1ELb1ELb0ELb1EEENS1_36VarlenDynamicPersistentTileSchedulerILi128ELi160ELi256ELi128ELb0ELb1ELb1ELb0ELb1ELb1EEEEEEEEEvNT_6ParamsE:
        .type           _ZN7cutlass13device_kernelIN5flash11enable_sm90INS1_16FlashAttnFwdSm90INS1_25CollectiveMainloopFwdSm90ILi2EN4cute5tupleIJNS5_1CILi1EEES8_S8_EEENS6_IJNS7_ILi128EEENS7_ILi160EEENS7_ILi192EEEEEELi128ENS_12float_e4m3_tEfNS_4arch4Sm90ELb0ELb0ELb1ELb1ELb1ELb1ELb0ELb1ELb1ELb1ELb0ELb0EEENS1_21CollectiveEpilogueFwdINS6_IJSA_SA_SB_EEES9_NS_10bfloat16_tESG_Li256ELb1ELb1ELb0ELb1EEENS1_36VarlenDynamicPersistentTileSchedulerILi128ELi160ELi256ELi128ELb0ELb1ELb1ELb0ELb1ELb1EEEEEEEEEvNT_6ParamsE,@function
        .size           _ZN7cutlass13device_kernelIN5flash11enable_sm90INS1_16FlashAttnFwdSm90INS1_25CollectiveMainloopFwdSm90ILi2EN4cute5tupleIJNS5_1CILi1EEES8_S8_EEENS6_IJNS7_ILi128EEENS7_ILi160EEENS7_ILi192EEEEEELi128ENS_12float_e4m3_tEfNS_4arch4Sm90ELb0ELb0ELb1ELb1ELb1ELb1ELb0ELb1ELb1ELb1ELb0ELb0EEENS1_21CollectiveEpilogueFwdINS6_IJSA_SA_SB_EEES9_NS_10bfloat16_tESG_Li256ELb1ELb1ELb0ELb1EEENS1_36VarlenDynamicPersistentTileSchedulerILi128ELi160ELi256ELi128ELb0ELb1ELb1ELb0ELb1ELb1EEEEEEEEEvNT_6ParamsE,(.L_x_11 - _ZN7cutlass13device_kernelIN5flash11enable_sm90INS1_16FlashAttnFwdSm90INS1_25CollectiveMainloopFwdSm90ILi2EN4cute5tupleIJNS5_1CILi1EEES8_S8_EEENS6_IJNS7_ILi128EEENS7_ILi160EEENS7_ILi192EEEEEELi128ENS_12float_e4m3_tEfNS_4arch4Sm90ELb0ELb0ELb1ELb1ELb1ELb1ELb0ELb1ELb1ELb1ELb0ELb0EEENS1_21CollectiveEpilogueFwdINS6_IJSA_SA_SB_EEES9_NS_10bfloat16_tESG_Li256ELb1ELb1ELb0ELb1EEENS1_36VarlenDynamicPersistentTileSchedulerILi128ELi160ELi256ELi128ELb0ELb1ELb1ELb0ELb1ELb1EEEEEEEEEvNT_6ParamsE)
        .other          _ZN7cutlass13device_kernelIN5flash11enable_sm90INS1_16FlashAttnFwdSm90INS1_25CollectiveMainloopFwdSm90ILi2EN4cute5tupleIJNS5_1CILi1EEES8_S8_EEENS6_IJNS7_ILi128EEENS7_ILi160EEENS7_ILi192EEEEEELi128ENS_12float_e4m3_tEfNS_4arch4Sm90ELb0ELb0ELb1ELb1ELb1ELb1ELb0ELb1ELb1ELb1ELb0ELb0EEENS1_21CollectiveEpilogueFwdINS6_IJSA_SA_SB_EEES9_NS_10bfloat16_tESG_Li256ELb1ELb1ELb0ELb1EEENS1_36VarlenDynamicPersistentTileSchedulerILi128ELi160ELi256ELi128ELb0ELb1ELb1ELb0ELb1ELb1EEEEEEEEEvNT_6ParamsE,@"STO_CUDA_ENTRY STV_DEFAULT"
_ZN7cutlass13device_kernelIN5flash11enable_sm90INS1_16FlashAttnFwdSm90INS1_25CollectiveMainloopFwdSm90ILi2EN4cute5tupleIJNS5_1CILi1EEES8_S8_EEENS6_IJNS7_ILi128EEENS7_ILi160EEENS7_ILi192EEEEEELi128ENS_12float_e4m3_tEfNS_4arch4Sm90ELb0ELb0ELb1ELb1ELb1ELb1ELb0ELb1ELb1ELb1ELb0ELb0EEENS1_21CollectiveEpilogueFwdINS6_IJSA_SA_SB_EEES9_NS_10bfloat16_tESG_Li256ELb1ELb1ELb0ELb1EEENS1_36VarlenDynamicPersistentTileSchedulerILi128ELi160ELi256ELi128ELb0ELb1ELb1ELb0ELb1ELb1EEEEEEEEEvNT_6ParamsE:
[----:B------:R-:W-:Y:S01]  /*0000*/  LDC R1, c[0x0][0x37c] ;  /* 0x0000df00ff017b82 */ /* 0x000fe20000000800 */
[----:B------:R-:W-:Y:S05]  /*0010*/  EXIT ;  /* 0x000000000000794d */ /* 0x000fea0003800000 */
.L_x_2:
        /* <DEDUP_REMOVED lines=14> */
.L_x_11:


//--------------------- .text._ZN7cutlass13device_kernelIN5flash11enable_sm90INS1_16FlashAttnFwdSm90INS1_25CollectiveMainloopFwdSm90ILi2EN4cute5tupleIJNS5_1CILi1EEES8_S8_EEENS6_IJNS7_ILi128EEESA_NS7_ILi192EEEEEELi128ENS_12float_e4m3_tEfNS_4arch4Sm90ELb0ELb1ELb1ELb0ELb1ELb0ELb0ELb1ELb1ELb1ELb0ELb0EEENS1_21CollectiveEpilogueFwdINS6_IJSA_SA_SA_EEES9_NS_10bfloat16_tESF_Li256ELb0ELb1ELb0ELb1EEENS1_30DynamicPersistentTileSchedulerILi256ELi128ELb0ELb1ELb1EEEEEEEEEvNT_6ParamsE --------------------------
	.section	.text._ZN7cutlass13device_kernelIN5flash11enable_sm90INS1_16FlashAttnFwdSm90INS1_25CollectiveMainloopFwdSm90ILi2EN4cute5tupleIJNS5_1CILi1EEES8_S8_EEENS6_IJNS7_ILi128EEESA_NS7_ILi192EEEEEELi128ENS_12float_e4m3_tEfNS_4arch4Sm90ELb0ELb1ELb1ELb0ELb1ELb0ELb0ELb1ELb1ELb1ELb0ELb0EEENS1_21CollectiveEpilogueFwdINS6_IJSA_SA_SA_EEES9_NS_10bfloat16_tESF_Li256ELb0ELb1ELb0ELb1EEENS1_30DynamicPersistentTileSchedulerILi256ELi128ELb0ELb1ELb1EEEEEEEEEvNT_6ParamsE,"ax",@progbits
	.align	128
.text._ZN7cutlass13device_kernelIN5flash11enable_sm90INS1_16FlashAttnFwdSm90INS1_25CollectiveMainloopFwdSm90ILi2EN4cute5tupleIJNS5_1CILi1EEES8_S8_EEENS6_IJNS7_ILi128EEESA_NS7_ILi192EEEEEELi128ENS_12float_e4m3_tEfNS_4arch4Sm90ELb0ELb1ELb1ELb0ELb1ELb0ELb0ELb1ELb1ELb1ELb0ELb0EEENS1_21CollectiveEpilogueFwdINS6_IJSA_SA_SA_EEES9_NS_10bfloat16_tESF_Li256ELb0ELb1ELb0ELb1EEENS1_30DynamicPersistentTileSchedulerILi256ELi128ELb0ELb1ELb1EEEEEEEEEvNT_6ParamsE:
        .type           _ZN7cutlass13device_kernelIN5flash11enable_sm90INS1_16FlashAttnFwdSm90INS1_25CollectiveMainloopFwdSm90ILi2EN4cute5tupleIJNS5_1CILi1EEES8_S8_EEENS6_IJNS7_ILi128EEESA_NS7_ILi192EEEEEELi128ENS_12float_e4m3_tEfNS_4arch4Sm90ELb0ELb1ELb1ELb0ELb1ELb0ELb0ELb1ELb1ELb1ELb0ELb0EEENS1_21CollectiveEpilogueFwdINS6_IJSA_SA_SA_EEES9_NS_10bfloat16_tESF_Li256ELb0ELb1ELb0ELb1EEENS1_30DynamicPersistentTileSchedulerILi256ELi128ELb0ELb1ELb1EEEEEEEEEvNT_6ParamsE,@function
        .size           _ZN7cutlass13device_kernelIN5flash11enable_sm90INS1_16FlashAttnFwdSm90INS1_25CollectiveMainloopFwdSm90ILi2EN4cute5tupleIJNS5_1CILi1EEES8_S8_EEENS6_IJNS7_ILi128EEESA_NS7_ILi192EEEEEELi128ENS_12float_e4m3_tEfNS_4arch4Sm90ELb0ELb1ELb1ELb0ELb1ELb0ELb0ELb1ELb1ELb1ELb0ELb0EEENS1_21CollectiveEpilogueFwdINS6_IJSA_SA_SA_EEES9_NS_10bfloat16_tESF_Li256ELb0ELb1ELb0ELb1EEENS1_30DynamicPersistentTileSchedulerILi256ELi128ELb0ELb1ELb1EEEEEEEEEvNT_6ParamsE,(.L_x_12 - _ZN7cutlass13device_kernelIN5flash11enable_sm90INS1_16FlashAttnFwdSm90INS1_25CollectiveMainloopFwdSm90ILi2EN4cute5tupleIJNS5_1CILi1EEES8_S8_EEENS6_IJNS7_ILi128EEESA_NS7_ILi192EEEEEELi128ENS_12float_e4m3_tEfNS_4arch4Sm90ELb0ELb1ELb1ELb0ELb1ELb0ELb0ELb1ELb1ELb1ELb0ELb0EEENS1_21CollectiveEpilogueFwdINS6_IJSA_SA_SA_EEES9_NS_10bfloat16_tESF_Li256ELb0ELb1ELb0ELb1EEENS1_30DynamicPersistentTileSchedulerILi256ELi128ELb0ELb1ELb1EEEEEEEEEvNT_6ParamsE)
        .other          _ZN7cutlass13device_kernelIN5flash11enable_sm90INS1_16FlashAttnFwdSm90INS1_25CollectiveMainloopFwdSm90ILi2EN4cute5tupleIJNS5_1CILi1EEES8_S8_EEENS6_IJNS7_ILi128EEESA_NS7_ILi192EEEEEELi128ENS_12float_e4m3_tEfNS_4arch4Sm90ELb0ELb1ELb1ELb0ELb1ELb0ELb0ELb1ELb1ELb1ELb0ELb0EEENS1_21CollectiveEpilogueFwdINS6_IJSA_SA_SA_EEES9_NS_10bfloat16_tESF_Li256ELb0ELb1ELb0ELb1EEENS1_30DynamicPersistentTileSchedulerILi256ELi128ELb0ELb1ELb1EEEEEEEEEvNT_6ParamsE,@"STO_CUDA_ENTRY STV_DEFAULT"
_ZN7cutlass13device_kernelIN5flash11enable_sm90INS1_16FlashAttnFwdSm90INS1_25CollectiveMainloopFwdSm90ILi2EN4cute5tupleIJNS5_1CILi1EEES8_S8_EEENS6_IJNS7_ILi128EEESA_NS7_ILi192EEEEEELi128ENS_12float_e4m3_tEfNS_4arch4Sm90ELb0ELb1ELb1ELb0ELb1ELb0ELb0ELb1ELb1ELb1ELb0ELb0EEENS1_21CollectiveEpilogueFwdINS6_IJSA_SA_SA_EEES9_NS_10bfloat16_tESF_Li256ELb0ELb1ELb0ELb1EEENS1_30DynamicPersistentTileSchedulerILi256ELi128ELb0ELb1ELb1EEEEEEEEEvNT_6ParamsE:
[----:B------:R-:W-:Y:S01]  /*0000*/  LDC R1, c[0x0][0x37c] ;  /* 0x0000df00ff017b82 */ /* 0x000fe20000000800 */
[----:B------:R-:W-:Y:S05]  /*0010*/  EXIT ;  /* 0x000000000000794d */ /* 0x000fea0003800000 */
.L_x_3:
        /* <DEDUP_REMOVED lines=14> */
.L_x_12:


//--------------------- .text._ZN7cutlass13device_kernelIN5flash11enable_sm90INS1_16FlashAttnFwdSm90INS1_25CollectiveMainloopFwdSm90ILi2EN4cute5tupleIJNS5_1CILi1EEES8_S8_EEENS6_IJNS7_ILi128EEESA_NS7_ILi192EEEEEELi128ENS_12float_e4m3_tEfNS_4arch4Sm90ELb0ELb1ELb1ELb1ELb1ELb0ELb0ELb1ELb1ELb1ELb0ELb0EEENS1_21CollectiveEpilogueFwdINS6_IJSA_SA_SA_EEES9_NS_10bfloat16_tESF_Li256ELb1ELb1ELb0ELb1EEENS1_36VarlenDynamicPersistentTileSchedulerILi128ELi128ELi256ELi128ELb0ELb1ELb1ELb1ELb0ELb1EEEEEEEEEvNT_6ParamsE --------------------------
	.section	.text._ZN7cutlass13device_kernelIN5flash11enable_sm90INS1_16FlashAttnFwdSm90INS1_25CollectiveMainloopFwdSm90ILi2EN4cute5tupleIJNS5_1CILi1EEES8_S8_EEENS6_IJNS7_ILi128EEESA_NS7_ILi192EEEEEELi128ENS_12float_e4m3_tEfNS_4arch4Sm90ELb0ELb1ELb1ELb1ELb1ELb0ELb0ELb1ELb1ELb1ELb0ELb0EEENS1_21CollectiveEpilogueFwdINS6_IJSA_SA_SA_EEES9_NS_10bfloat16_tESF_Li256ELb1ELb1ELb0ELb1EEENS1_36VarlenDynamicPersistentTileSchedulerILi128ELi128ELi256ELi128ELb0ELb1ELb1ELb1ELb0ELb1EEEEEEEEEvNT_6ParamsE,"ax",@progbits
	.align	128
.text._ZN7cutlass13device_kernelIN5flash11enable_sm90INS1_16FlashAttnFwdSm90INS1_25CollectiveMainloopFwdSm90ILi2EN4cute5tupleIJNS5_1CILi1EEES8_S8_EEENS6_IJNS7_ILi128EEESA_NS7_ILi192EEEEEELi128ENS_12float_e4m3_tEfNS_4arch4Sm90ELb0ELb1ELb1ELb1ELb1ELb0ELb0ELb1ELb1ELb1ELb0ELb0EEENS1_21CollectiveEpilogueFwdINS6_IJSA_SA_SA_EEES9_NS_10bfloat16_tESF_Li256ELb1ELb1ELb0ELb1EEENS1_36VarlenDynamicPersistentTileSchedulerILi128ELi128ELi256ELi128ELb0ELb1ELb1ELb1ELb0ELb1EEEEEEEEEvNT_6ParamsE:
        .type           _ZN7cutlass13device_kernelIN5flash11enable_sm90INS1_16FlashAttnFwdSm90INS1_25CollectiveMainloopFwdSm90ILi2EN4cute5tupleIJNS5_1CILi1EEES8_S8_EEENS6_IJNS7_ILi128EEESA_NS7_ILi192EEEEEELi128ENS_12float_e4m3_tEfNS_4arch4Sm90ELb0ELb1ELb1ELb1ELb1ELb0ELb0ELb1ELb1ELb1ELb0ELb0EEENS1_21CollectiveEpilogueFwdINS6_IJSA_SA_SA_EEES9_NS_10bfloat16_tESF_Li256ELb1ELb1ELb0ELb1EEENS1_36VarlenDynamicPersistentTileSchedulerILi128ELi128ELi256ELi128ELb0ELb1ELb1ELb1ELb0ELb1EEEEEEEEEvNT_6ParamsE,@function
        .size           _ZN7cutlass13device_kernelIN5flash11enable_sm90INS1_16FlashAttnFwdSm90INS1_25CollectiveMainloopFwdSm90ILi2EN4cute5tupleIJNS5_1CILi1EEES8_S8_EEENS6_IJNS7_ILi128EEESA_NS7_ILi192EEEEEELi128ENS_12float_e4m3_tEfNS_4arch4Sm90ELb0ELb1ELb1ELb1ELb1ELb0ELb0ELb1ELb1ELb1ELb0ELb0EEENS1_21CollectiveEpilogueFwdINS6_IJSA_SA_SA_EEES9_NS_10bfloat16_tESF_Li256ELb1ELb1ELb0ELb1EEENS1_36VarlenDynamicPersistentTileSchedulerILi128ELi128ELi256ELi128ELb0ELb1ELb1ELb1ELb0ELb1EEEEEEEEEvNT_6ParamsE,(.L_x_13 - _ZN7cutlass13device_kernelIN5flash11enable_sm90INS1_16FlashAttnFwdSm90INS1_25CollectiveMainloopFwdSm90ILi2EN4cute5tupleIJNS5_1CILi1EEES8_S8_EEENS6_IJNS7_ILi128EEESA_NS7_ILi192EEEEEELi128ENS_12float_e4m3_tEfNS_4arch4Sm90ELb0ELb1ELb1ELb1ELb1ELb0ELb0ELb1ELb1ELb1ELb0ELb0EEENS1_21CollectiveEpilogueFwdINS6_IJSA_SA_SA_EEES9_NS_10bfloat16_tESF_Li256ELb1ELb1ELb0ELb1EEENS1_36VarlenDynamicPersistentTileSchedulerILi128ELi128ELi256ELi128ELb0ELb1ELb1ELb1ELb0ELb1EEEEEEEEEvNT_6ParamsE)
        .other          _ZN7cutlass13device_kernelIN5flash11enable_sm90INS1_16FlashAttnFwdSm90INS1_25CollectiveMainloopFwdSm90ILi2EN4cute5tupleIJNS5_1CILi1EEES8_S8_EEENS6_IJNS7_ILi128EEESA_NS7_ILi192EEEEEELi128ENS_12float_e4m3_tEfNS_4arch4Sm90ELb0ELb1ELb1ELb1ELb1ELb0ELb0ELb1ELb1ELb1ELb0ELb0EEENS1_21CollectiveEpilogueFwdINS6_IJSA_SA_SA_EEES9_NS_10bfloat16_tESF_Li256ELb1ELb1ELb0ELb1EEENS1_36VarlenDynamicPersistentTileSchedulerILi128ELi128ELi256ELi128ELb0ELb1ELb1ELb1ELb0ELb1EEEEEEEEEvNT_6ParamsE,@"STO_CUDA_ENTRY STV_DEFAULT"
_ZN7cutlass13device_kernelIN5flash11enable_sm90INS1_16FlashAttnFwdSm90INS1_25CollectiveMainloopFwdSm90ILi2EN4cute5tupleIJNS5_1CILi1EEES8_S8_EEENS6_IJNS7_ILi128EEESA_NS7_ILi192EEEEEELi128ENS_12float_e4m3_tEfNS_4arch4Sm90ELb0ELb1ELb1ELb1ELb1ELb0ELb0ELb1ELb1ELb1ELb0ELb0EEENS1_21CollectiveEpilogueFwdINS6_IJSA_SA_SA_EEES9_NS_10bfloat16_tESF_Li256ELb1ELb1ELb0ELb1EEENS1_36VarlenDynamicPersistentTileSchedulerILi128ELi128ELi256ELi128ELb0ELb1ELb1ELb1ELb0ELb1EEEEEEEEEvNT_6ParamsE:
[----:B------:R-:W-:Y:S01]  /*0000*/  LDC R1, c[0x0][0x37c] ;  /* 0x0000df00ff017b82 */ /* 0x000fe20000000800 */
[----:B------:R-:W-:Y:S05]  /*0010*/  EXIT ;  /* 0x000000000000794d */ /* 0x000fea0003800000 */
.L_x_4:
        /* <DEDUP_REMOVED lines=14> */
.L_x_13:


//--------------------- .text._ZN7cutlass13device_kernelIN5flash11enable_sm90INS1_16FlashAttnFwdSm90INS1_25CollectiveMainloopFwdSm90ILi2EN4cute5tupleIJNS5_1CILi1EEES8_S8_EEENS6_IJNS7_ILi128EEESA_NS7_ILi192EEEEEELi128ENS_12float_e4m3_tEfNS_4arch4Sm90ELb0ELb1ELb1ELb1ELb1ELb1ELb0ELb1ELb1ELb1ELb0ELb0EEENS1_21CollectiveEpilogueFwdINS6_IJSA_SA_SA_EEES9_NS_10bfloat16_tESF_Li256ELb1ELb1ELb0ELb1EEENS1_36VarlenDynamicPersistentTileSchedulerILi128ELi128ELi256ELi128ELb0ELb1ELb1ELb1ELb0ELb1EEEEEEEEEvNT_6ParamsE --------------------------
	.section	.text._ZN7cutlass13device_kernelIN5flash11enable_sm90INS1_16FlashAttnFwdSm90INS1_25CollectiveMainloopFwdSm90ILi2EN4cute5tupleIJNS5_1CILi1EEES8_S8_EEENS6_IJNS7_ILi128EEESA_NS7_ILi192EEEEEELi128ENS_12float_e4m3_tEfNS_4arch4Sm90ELb0ELb1ELb1ELb1ELb1ELb1ELb0ELb1ELb1ELb1ELb0ELb0EEENS1_21CollectiveEpilogueFwdINS6_IJSA_SA_SA_EEES9_NS_10bfloat16_tESF_Li256ELb1ELb1ELb0ELb1EEENS1_36VarlenDynamicPersistentTileSchedulerILi128ELi128ELi256ELi128ELb0ELb1ELb1ELb1ELb0ELb1EEEEEEEEEvNT_6ParamsE,"ax",@progbits
	.align	128
.text._ZN7cutlass13device_kernelIN5flash11enable_sm90INS1_16FlashAttnFwdSm90INS1_25CollectiveMainloopFwdSm90ILi2EN4cute5tupleIJNS5_1CILi1EEES8_S8_EEENS6_IJNS7_ILi128EEESA_NS7_ILi192EEEEEELi128ENS_12float_e4m3_tEfNS_4arch4Sm90ELb0ELb1ELb1ELb1ELb1ELb1ELb0ELb1ELb1ELb1ELb0ELb0EEENS1_21CollectiveEpilogueFwdINS6_IJSA_SA_SA_EEES9_NS_10bfloat16_tESF_Li256ELb1ELb1ELb0ELb1EEENS1_36VarlenDynamicPersistentTileSchedulerILi128ELi128ELi256ELi128ELb0ELb1ELb1ELb1ELb0ELb1EEEEEEEEEvNT_6ParamsE:
        .type           _ZN7cutlass13device_kernelIN5flash11enable_sm90INS1_16FlashAttnFwdSm90INS1_25CollectiveMainloopFwdSm90ILi2EN4cute5tupleIJNS5_1CILi1EEES8_S8_EEENS6_IJNS7_ILi128EEESA_NS7_ILi192EEEEEELi128ENS_12float_e4m3_tEfNS_4arch4Sm90ELb0ELb1ELb1ELb1ELb1ELb1ELb0ELb1ELb1ELb1ELb0ELb0EEENS1_21CollectiveEpilogueFwdINS6_IJSA_SA_SA_EEES9_NS_10bfloat16_tESF_Li256ELb1ELb1ELb0ELb1EEENS1_36VarlenDynamicPersistentTileSchedulerILi128ELi128ELi256ELi128ELb0ELb1ELb1ELb1ELb0ELb1EEEEEEEEEvNT_6ParamsE,@function
        .size           _ZN7cutlass13device_kernelIN5flash11enable_sm90INS1_16FlashAttnFwdSm90INS1_25CollectiveMainloopFwdSm90ILi2EN4cute5tupleIJNS5_1CILi1EEES8_S8_EEENS6_IJNS7_ILi128EEESA_NS7_ILi192EEEEEELi128ENS_12float_e4m3_tEfNS_4arch4Sm90ELb0ELb1ELb1ELb1ELb1ELb1ELb0ELb1ELb1ELb1ELb0ELb0EEENS1_21CollectiveEpilogueFwdINS6_IJSA_SA_SA_EEES9_NS_10bfloat16_tESF_Li256ELb1ELb1ELb0ELb1EEENS1_36VarlenDynamicPersistentTileSchedulerILi128ELi128ELi256ELi128ELb0ELb1ELb1ELb1ELb0ELb1EEEEEEEEEvNT_6ParamsE,(.L_x_14 - _ZN7cutlass13device_kernelIN5flash11enable_sm90INS1_16FlashAttnFwdSm90INS1_25CollectiveMainloopFwdSm90ILi2EN4cute5tupleIJNS5_1CILi1EEES8_S8_EEENS6_IJNS7_ILi128EEESA_NS7_ILi192EEEEEELi128ENS_12float_e4m3_tEfNS_4arch4Sm90ELb0ELb1ELb1ELb1ELb1ELb1ELb0ELb1ELb1ELb1ELb0ELb0EEENS1_21CollectiveEpilogueFwdINS6_IJSA_SA_SA_EEES9_NS_10bfloat16_tESF_Li256ELb1ELb1ELb0ELb1EEENS1_36VarlenDynamicPersistentTileSchedulerILi128ELi128ELi256ELi128ELb0ELb1ELb1ELb1ELb0ELb1EEEEEEEEEvNT_6ParamsE)
        .other          _ZN7cutlass13device_kernelIN5flash11enable_sm90INS1_16FlashAttnFwdSm90INS1_25CollectiveMainloopFwdSm90ILi2EN4cute5tupleIJNS5_1CILi1EEES8_S8_EEENS6_IJNS7_ILi128EEESA_NS7_ILi192EEEEEELi128ENS_12float_e4m3_tEfNS_4arch4Sm90ELb0ELb1ELb1ELb1ELb1ELb1ELb0ELb1ELb1ELb1ELb0ELb0EEENS1_21CollectiveEpilogueFwdINS6_IJSA_SA_SA_EEES9_NS_10bfloat16_tESF_Li256ELb1ELb1ELb0ELb1EEENS1_36VarlenDynamicPersistentTileSchedulerILi128ELi128ELi256ELi128ELb0ELb1ELb1ELb1ELb0ELb1EEEEEEEEEvNT_6ParamsE,@"STO_CUDA_ENTRY STV_DEFAULT"
_ZN7cutlass13device_kernelIN5flash11enable_sm90INS1_16FlashAttnFwdSm90INS1_25CollectiveMainloopFwdSm90ILi2EN4cute5tupleIJNS5_1CILi1EEES8_S8_EEENS6_IJNS7_ILi128EEESA_NS7_ILi192EEEEEELi128ENS_12float_e4m3_tEfNS_4arch4Sm90ELb0ELb1ELb1ELb1ELb1ELb1ELb0ELb1ELb1ELb1ELb0ELb0EEENS1_21CollectiveEpilogueFwdINS6_IJSA_SA_SA_EEES9_NS_10bfloat16_tESF_Li256ELb1ELb1ELb0ELb1EEENS1_36VarlenDynamicPersistentTileSchedulerILi128ELi128ELi256ELi128ELb0ELb1ELb1ELb1ELb0ELb1EEEEEEEEEvNT_6ParamsE:
[----:B------:R-:W-:Y:S01]  /*0000*/  LDC R1, c[0x0][0x37c] ;  /* 0x0000df00ff017b82 */ /* 0x000fe20000000800 */
[----:B------:R-:W-:Y:S05]  /*0010*/  EXIT ;  /* 0x000000000000794d */ /* 0x000fea0003800000 */
.L_x_5:
        /* <DEDUP_REMOVED lines=14> */
.L_x_14:


//--------------------- .text._ZN7cutlass13device_kernelIN5flash11enable_sm90INS1_16FlashAttnFwdSm90INS1_25CollectiveMainloopFwdSm90ILi2EN4cute5tupleIJNS5_1CILi1EEES8_S8_EEENS6_IJNS7_ILi128EEENS7_ILi160EEENS7_ILi192EEEEEELi128ENS_12float_e4m3_tEfNS_4arch4Sm90ELb1ELb0ELb1ELb0ELb1ELb0ELb0ELb1ELb1ELb1ELb0ELb0EEENS1_21CollectiveEpilogueFwdINS6_IJSA_SA_SB_EEES9_NS_10bfloat16_tESG_Li256ELb0ELb1ELb0ELb1EEENS1_30DynamicPersistentTileSchedulerILi256ELi128ELb0ELb1ELb1EEEEEEEEEvNT_6ParamsE --------------------------
	.section	.text._ZN7cutlass13device_kernelIN5flash11enable_sm90INS1_16FlashAttnFwdSm90INS1_25CollectiveMainloopFwdSm90ILi2EN4cute5tupleIJNS5_1CILi1EEES8_S8_EEENS6_IJNS7_ILi128EEENS7_ILi160EEENS7_ILi192EEEEEELi128ENS_12float_e4m3_tEfNS_4arch4Sm90ELb1ELb0ELb1ELb0ELb1ELb0ELb0ELb1ELb1ELb1ELb0ELb0EEENS1_21CollectiveEpilogueFwdINS6_IJSA_SA_SB_EEES9_NS_10bfloat16_tESG_Li256ELb0ELb1ELb0ELb1EEENS1_30DynamicPersistentTileSchedulerILi256ELi128ELb0ELb1ELb1EEEEEEEEEvNT_6ParamsE,"ax",@progbits
	.align	128
.text._ZN7cutlass13device_kernelIN5flash11enable_sm90INS1_16FlashAttnFwdSm90INS1_25CollectiveMainloopFwdSm90ILi2EN4cute5tupleIJNS5_1CILi1EEES8_S8_EEENS6_IJNS7_ILi128EEENS7_ILi160EEENS7_ILi192EEEEEELi128ENS_12float_e4m3_tEfNS_4arch4Sm90ELb1ELb0ELb1ELb0ELb1ELb0ELb0ELb1ELb1ELb1ELb0ELb0EEENS1_21CollectiveEpilogueFwdINS6_IJSA_SA_SB_EEES9_NS_10bfloat16_tESG_Li256ELb0ELb1ELb0ELb1EEENS1_30DynamicPersistentTileSchedulerILi256ELi128ELb0ELb1ELb1EEEEEEEEEvNT_6ParamsE:
        .type           _ZN7cutlass13device_kernelIN5flash11enable_sm90INS1_16FlashAttnFwdSm90INS1_25CollectiveMainloopFwdSm90ILi2EN4cute5tupleIJNS5_1CILi1EEES8_S8_EEENS6_IJNS7_ILi128EEENS7_ILi160EEENS7_ILi192EEEEEELi128ENS_12float_e4m3_tEfNS_4arch4Sm90ELb1ELb0ELb1ELb0ELb1ELb0ELb0ELb1ELb1ELb1ELb0ELb0EEENS1_21CollectiveEpilogueFwdINS6_IJSA_SA_SB_EEES9_NS_10bfloat16_tESG_Li256ELb0ELb1ELb0ELb1EEENS1_30DynamicPersistentTileSchedulerILi256ELi128ELb0ELb1ELb1EEEEEEEEEvNT_6ParamsE,@function
        .size           _ZN7cutlass13device_kernelIN5flash11enable_sm90INS1_16FlashAttnFwdSm90INS1_25CollectiveMainloopFwdSm90ILi2EN4cute5tupleIJNS5_1CILi1EEES8_S8_EEENS6_IJNS7_ILi128EEENS7_ILi160EEENS7_ILi192EEEEEELi128ENS_12float_e4m3_tEfNS_4arch4Sm90ELb1ELb0ELb1ELb0ELb1ELb0ELb0ELb1ELb1ELb1ELb0ELb0EEENS1_21CollectiveEpilogueFwdINS6_IJSA_SA_SB_EEES9_NS_10bfloat16_tESG_Li256ELb0ELb1ELb0ELb1EEENS1_30DynamicPersistentTileSchedulerILi256ELi128ELb0ELb1ELb1EEEEEEEEEvNT_6ParamsE,(.L_x_15 - _ZN7cutlass13device_kernelIN5flash11enable_sm90INS1_16FlashAttnFwdSm90INS1_25CollectiveMainloopFwdSm90ILi2EN4cute5tupleIJNS5_1CILi1EEES8_S8_EEENS6_IJNS7_ILi128EEENS7_ILi160EEENS7_ILi192EEEEEELi128ENS_12float_e4m3_tEfNS_4arch4Sm90ELb1ELb0ELb1ELb0ELb1ELb0ELb0ELb1ELb1ELb1ELb0ELb0EEENS1_21CollectiveEpilogueFwdINS6_IJSA_SA_SB_EEES9_NS_10bfloat16_tESG_Li256ELb0ELb1ELb0ELb1EEENS1_30DynamicPersistentTileSchedulerILi256ELi128ELb0ELb1ELb1EEEEEEEEEvNT_6ParamsE)
        .other          _ZN7cutlass13device_kernelIN5flash11enable_sm90INS1_16FlashAttnFwdSm90INS1_25CollectiveMainloopFwdSm90ILi2EN4cute5tupleIJNS5_1CILi1EEES8_S8_EEENS6_IJNS7_ILi128EEENS7_ILi160EEENS7_ILi192EEEEEELi128ENS_12float_e4m3_tEfNS_4arch4Sm90ELb1ELb0ELb1ELb0ELb1ELb0ELb0ELb1ELb1ELb1ELb0ELb0EEENS1_21CollectiveEpilogueFwdINS6_IJSA_SA_SB_EEES9_NS_10bfloat16_tESG_Li256ELb0ELb1ELb0ELb1EEENS1_30DynamicPersistentTileSchedulerILi256ELi128ELb0ELb1ELb1EEEEEEEEEvNT_6ParamsE,@"STO_CUDA_ENTRY STV_DEFAULT"
_ZN7cutlass13device_kernelIN5flash11enable_sm90INS1_16FlashAttnFwdSm90INS1_25CollectiveMainloopFwdSm90ILi2EN4cute5tupleIJNS5_1CILi1EEES8_S8_EEENS6_IJNS7_ILi128EEENS7_ILi160EEENS7_ILi192EEEEEELi128ENS_12float_e4m3_tEfNS_4arch4Sm90ELb1ELb0ELb1ELb0ELb1ELb0ELb0ELb1ELb1ELb1ELb0ELb0EEENS1_21CollectiveEpilogueFwdINS6_IJSA_SA_SB_EEES9_NS_10bfloat16_tESG_Li256ELb0ELb1ELb0ELb1EEENS1_30DynamicPersistentTileSchedulerILi256ELi128ELb0ELb1ELb1EEEEEEEEEvNT_6ParamsE:
[----:B------:R-:W-:Y:S01]  /*0000*/  LDC R1, c[0x0][0x37c] ;  /* 0x0000df00ff017b82 */ /* 0x000fe20000000800 */
[----:B------:R-:W-:Y:S05]  /*0010*/  EXIT ;  /* 0x000000000000794d */ /* 0x000fea0003800000 */
.L_x_6:
        /* <DEDUP_REMOVED lines=14> */
.L_x_15:


//--------------------- .text._ZN7cutlass13device_kernelIN5flash11enable_sm90INS1_16FlashAttnFwdSm90INS1_25CollectiveMainloopFwdSm90ILi2EN4cute5tupleIJNS5_1CILi1EEES8_S8_EEENS6_IJNS7_ILi128EEENS7_ILi160EEENS7_ILi192EEEEEELi128ENS_12float_e4m3_tEfNS_4arch4Sm90ELb1ELb0ELb1ELb1ELb1ELb0ELb0ELb1ELb1ELb1ELb0ELb0EEENS1_21CollectiveEpilogueFwdINS6_IJSA_SA_SB_EEES9_NS_10bfloat16_tESG_Li256ELb1ELb1ELb0ELb1EEENS1_36VarlenDynamicPersistentTileSchedulerILi128ELi160ELi256ELi128ELb0ELb1ELb1ELb1ELb1ELb1EEEEEEEEEvNT_6ParamsE --------------------------
	.section	.text._ZN7cutlass13device_kernelIN5flash11enable_sm90INS1_16FlashAttnFwdSm90INS1_25CollectiveMainloopFwdSm90ILi2EN4cute5tupleIJNS5_1CILi1EEES8_S8_EEENS6_IJNS7_ILi128EEENS7_ILi160EEENS7_ILi192EEEEEELi128ENS_12float_e4m3_tEfNS_4arch4Sm90ELb1ELb0ELb1ELb1ELb1ELb0ELb0ELb1ELb1ELb1ELb0ELb0EEENS1_21CollectiveEpilogueFwdINS6_IJSA_SA_SB_EEES9_NS_10bfloat16_tESG_Li256ELb1ELb1ELb0ELb1EEENS1_36VarlenDynamicPersistentTileSchedulerILi128ELi160ELi256ELi128ELb0ELb1ELb1ELb1ELb1ELb1EEEEEEEEEvNT_6ParamsE,"ax",@progbits
	.align	128
.text._ZN7cutlass13device_kernelIN5flash11enable_sm90INS1_16FlashAttnFwdSm90INS1_25CollectiveMainloopFwdSm90ILi2EN4cute5tupleIJNS5_1CILi1EEES8_S8_EEENS6_IJNS7_ILi128EEENS7_ILi160EEENS7_ILi192EEEEEELi128ENS_12float_e4m3_tEfNS_4arch4Sm90ELb1ELb0ELb1ELb1ELb1ELb0ELb0ELb1ELb1ELb1ELb0ELb0EEENS1_21CollectiveEpilogueFwdINS6_IJSA_SA_SB_EEES9_NS_10bfloat16_tESG_Li256ELb1ELb1ELb0ELb1EEENS1_36VarlenDynamicPersistentTileSchedulerILi128ELi160ELi256ELi128ELb0ELb1ELb1ELb1ELb1ELb1EEEEEEEEEvNT_6ParamsE:
        .type           _ZN7cutlass13device_kernelIN5flash11enable_sm90INS1_16FlashAttnFwdSm90INS1_25CollectiveMainloopFwdSm90ILi2EN4cute5tupleIJNS5_1CILi1EEES8_S8_EEENS6_IJNS7_ILi128EEENS7_ILi160EEENS7_ILi192EEEEEELi128ENS_12float_e4m3_tEfNS_4arch4Sm90ELb1ELb0ELb1ELb1ELb1ELb0ELb0ELb1ELb1ELb1ELb0ELb0EEENS1_21CollectiveEpilogueFwdINS6_IJSA_SA_SB_EEES9_NS_10bfloat16_tESG_Li256ELb1ELb1ELb0ELb1EEENS1_36VarlenDynamicPersistentTileSchedulerILi128ELi160ELi256ELi128ELb0ELb1ELb1ELb1ELb1ELb1EEEEEEEEEvNT_6ParamsE,@function
        .size           _ZN7cutlass13device_kernelIN5flash11enable_sm90INS1_16FlashAttnFwdSm90INS1_25CollectiveMainloopFwdSm90ILi2EN4cute5tupleIJNS5_1CILi1EEES8_S8_EEENS6_IJNS7_ILi128EEENS7_ILi160EEENS7_ILi192EEEEEELi128ENS_12float_e4m3_tEfNS_4arch4Sm90ELb1ELb0ELb1ELb1ELb1ELb0ELb0ELb1ELb1ELb1ELb0ELb0EEENS1_21CollectiveEpilogueFwdINS6_IJSA_SA_SB_EEES9_NS_10bfloat16_tESG_Li256ELb1ELb1ELb0ELb1EEENS1_36VarlenDynamicPersistentTileSchedulerILi128ELi160ELi256ELi128ELb0ELb1ELb1ELb1ELb1ELb1EEEEEEEEEvNT_6ParamsE,(.L_x_16 - _ZN7cutlass13device_kernelIN5flash11enable_sm90INS1_16FlashAttnFwdSm90INS1_25CollectiveMainloopFwdSm90ILi2EN4cute5tupleIJNS5_1CILi1EEES8_S8_EEENS6_IJNS7_ILi128EEENS7_ILi160EEENS7_ILi192EEEEEELi128ENS_12float_e4m3_tEfNS_4arch4Sm90ELb1ELb0ELb1ELb1ELb1ELb0ELb0ELb1ELb1ELb1ELb0ELb0EEENS1_21CollectiveEpilogueFwdINS6_IJSA_SA_SB_EEES9_NS_10bfloat16_tESG_Li256ELb1ELb1ELb0ELb1EEENS1_36VarlenDynamicPersistentTileSchedulerILi128ELi160ELi256ELi128ELb0ELb1ELb1ELb1ELb1ELb1EEEEEEEEEvNT_6ParamsE)
        .other          _ZN7cutlass13device_kernelIN5flash11enable_sm90INS1_16FlashAttnFwdSm90INS1_25CollectiveMainloopFwdSm90ILi2EN4cute5tupleIJNS5_1CILi1EEES8_S8_EEENS6_IJNS7_ILi128EEENS7_ILi160EEENS7_ILi192EEEEEELi128ENS_12float_e4m3_tEfNS_4arch4Sm90ELb1ELb0ELb1ELb1ELb1ELb0ELb0ELb1ELb1ELb1ELb0ELb0EEENS1_21CollectiveEpilogueFwdINS6_IJSA_SA_SB_EEES9_NS_10bfloat16_tESG_Li256ELb1ELb1ELb0ELb1EEENS1_36VarlenDynamicPersistentTileSchedulerILi128ELi160ELi256ELi128ELb0ELb1ELb1ELb1ELb1ELb1EEEEEEEEEvNT_6ParamsE,@"STO_CUDA_ENTRY STV_DEFAULT"
_ZN7cutlass13device_kernelIN5flash11enable_sm90INS1_16FlashAttnFwdSm90INS1_25CollectiveMainloopFwdSm90ILi2EN4cute5tupleIJNS5_1CILi1EEES8_S8_EEENS6_IJNS7_ILi128EEENS7_ILi160EEENS7_ILi192EEEEEELi128ENS_12float_e4m3_tEfNS_4arch4Sm90ELb1ELb0ELb1ELb1ELb1ELb0ELb0ELb1ELb1ELb1ELb0ELb0EEENS1_21CollectiveEpilogueFwdINS6_IJSA_SA_SB_EEES9_NS_10bfloat16_tESG_Li256ELb1ELb1ELb0ELb1EEENS1_36VarlenDynamicPersistentTileSchedulerILi128ELi160ELi256ELi128ELb0ELb1ELb1ELb1ELb1ELb1EEEEEEEEEvNT_6ParamsE:
[----:B------:R-:W-:Y:S01]  /*0000*/  LDC R1, c[0x0][0x37c] ;  /* 0x0000df00ff017b82 */ /* 0x000fe20000000800 */
[----:B------:R-:W-:Y:S05]  /*0010*/  EXIT ;  /* 0x000000000000794d */ /* 0x000fea0003800000 */
.L_x_7:
        /* <DEDUP_REMOVED lines=14> */
.L_x_16:


//--------------------- .text._ZN7cutlass13device_kernelIN5flash11enable_sm90INS1_16FlashAttnFwdSm90INS1_25CollectiveMainloopFwdSm90ILi2EN4cute5tupleIJNS5_1CILi1EEES8_S8_EEENS6_IJNS7_ILi128EEENS7_ILi160EEENS7_ILi192EEEEEELi128ENS_12float_e4m3_tEfNS_4arch4Sm90ELb1ELb0ELb1ELb1ELb1ELb1ELb0ELb1ELb1ELb1ELb0ELb0EEENS1_21CollectiveEpilogueFwdINS6_IJSA_SA_SB_EEES9_NS_10bfloat16_tESG_Li256ELb1ELb1ELb0ELb1EEENS1_36VarlenDynamicPersistentTileSchedulerILi128ELi160ELi256ELi128ELb0ELb1ELb1ELb1ELb1ELb1EEEEEEEEEvNT_6ParamsE --------------------------
	.section	.text._ZN7cutlass13device_kernelIN5flash11enable_sm90INS1_16FlashAttnFwdSm90INS1_25CollectiveMainloopFwdSm90ILi2EN4cute5tupleIJNS5_1CILi1EEES8_S8_EEENS6_IJNS7_ILi128EEENS7_ILi160EEENS7_ILi192EEEEEELi128ENS_12float_e4m3_tEfNS_4arch4Sm90ELb1ELb0ELb1ELb1ELb1ELb1ELb0ELb1ELb1ELb1ELb0ELb0EEENS1_21CollectiveEpilogueFwdINS6_IJSA_SA_SB_EEES9_NS_10bfloat16_tESG_Li256ELb1ELb1ELb0ELb1EEENS1_36VarlenDynamicPersistentTileSchedulerILi128ELi160ELi256ELi128ELb0ELb1ELb1ELb1ELb1ELb1EEEEEEEEEvNT_6ParamsE,"ax",@progbits
	.align	128
.text._ZN7cutlass13device_kernelIN5flash11enable_sm90INS1_16FlashAttnFwdSm90INS1_25CollectiveMainloopFwdSm90ILi2EN4cute5tupleIJNS5_1CILi1EEES8_S8_EEENS6_IJNS7_ILi128EEENS7_ILi160EEENS7_ILi192EEEEEELi128ENS_12float_e4m3_tEfNS_4arch4Sm90ELb1ELb0ELb1ELb1ELb1ELb1ELb0ELb1ELb1ELb1ELb0ELb0EEENS1_21CollectiveEpilogueFwdINS6_IJSA_SA_SB_EEES9_NS_10bfloat16_tESG_Li256ELb1ELb1ELb0ELb1EEENS1_36VarlenDynamicPersistentTileSchedulerILi128ELi160ELi256ELi128ELb0ELb1ELb1ELb1ELb1ELb1EEEEEEEEEvNT_6ParamsE:
        .type           _ZN7cutlass13device_kernelIN5flash11enable_sm90INS1_16FlashAttnFwdSm90INS1_25CollectiveMainloopFwdSm90ILi2EN4cute5tupleIJNS5_1CILi1EEES8_S8_EEENS6_IJNS7_ILi128EEENS7_ILi160EEENS7_ILi192EEEEEELi128ENS_12float_e4m3_tEfNS_4arch4Sm90ELb1ELb0ELb1ELb1ELb1ELb1ELb0ELb1ELb1ELb1ELb0ELb0EEENS1_21CollectiveEpilogueFwdINS6_IJSA_SA_SB_EEES9_NS_10bfloat16_tESG_Li256ELb1ELb1ELb0ELb1EEENS1_36VarlenDynamicPersistentTileSchedulerILi128ELi160ELi256ELi128ELb0ELb1ELb1ELb1ELb1ELb1EEEEEEEEEvNT_6ParamsE,@function
        .size           _ZN7cutlass13device_kernelIN5flash11enable_sm90INS1_16FlashAttnFwdSm90INS1_25CollectiveMainloopFwdSm90ILi2EN4cute5tupleIJNS5_1CILi1EEES8_S8_EEENS6_IJNS7_ILi128EEENS7_ILi160EEENS7_ILi192EEEEEELi128ENS_12float_e4m3_tEfNS_4arch4Sm90ELb1ELb0ELb1ELb1ELb1ELb1ELb0ELb1ELb1ELb1ELb0ELb0EEENS1_21CollectiveEpilogueFwdINS6_IJSA_SA_SB_EEES9_NS_10bfloat16_tESG_Li256ELb1ELb1ELb0ELb1EEENS1_36VarlenDynamicPersistentTileSchedulerILi128ELi160ELi256ELi128ELb0ELb1ELb1ELb1ELb1ELb1EEEEEEEEEvNT_6ParamsE,(.L_x_17 - _ZN7cutlass13device_kernelIN5flash11enable_sm90INS1_16FlashAttnFwdSm90INS1_25CollectiveMainloopFwdSm90ILi2EN4cute5tupleIJNS5_1CILi1EEES8_S8_EEENS6_IJNS7_ILi128EEENS7_ILi160EEENS7_ILi192EEEEEELi128ENS_12float_e4m3_tEfNS_4arch4Sm90ELb1ELb0ELb1ELb1ELb1ELb1ELb0ELb1ELb1ELb1ELb0ELb0EEENS1_21CollectiveEpilogueFwdINS6_IJSA_SA_SB_EEES9_NS_10bfloat16_tESG_Li256ELb1ELb1ELb0ELb1EEENS1_36VarlenDynamicPersistentTileSchedulerILi128ELi160ELi256ELi128ELb0ELb1ELb1ELb1ELb1ELb1EEEEEEEEEvNT_6ParamsE)
        .other          _ZN7cutlass13device_kernelIN5flash11enable_sm90INS1_16FlashAttnFwdSm90INS1_25CollectiveMainloopFwdSm90ILi2EN4cute5tupleIJNS5_1CILi1EEES8_S8_EEENS6_IJNS7_ILi128EEENS7_ILi160EEENS7_ILi192EEEEEELi128ENS_12float_e4m3_tEfNS_4arch4Sm90ELb1ELb0ELb1ELb1ELb1ELb1ELb0ELb1ELb1ELb1ELb0ELb0EEENS1_21CollectiveEpilogueFwdINS6_IJSA_SA_SB_EEES9_NS_10bfloat16_tESG_Li256ELb1ELb1ELb0ELb1EEENS1_36VarlenDynamicPersistentTileSchedulerILi128ELi160ELi256ELi128ELb0ELb1ELb1ELb1ELb1ELb1EEEEEEEEEvNT_6ParamsE,@"STO_CUDA_ENTRY STV_DEFAULT"
_ZN7cutlass13device_kernelIN5flash11enable_sm90INS1_16FlashAttnFwdSm90INS1_25CollectiveMainloopFwdSm90ILi2EN4cute5tupleIJNS5_1CILi1EEES8_S8_EEENS6_IJNS7_ILi128EEENS7_ILi160EEENS7_ILi192EEEEEELi128ENS_12float_e4m3_tEfNS_4arch4Sm90ELb1ELb0ELb1ELb1ELb1ELb1ELb0ELb1ELb1ELb1ELb0ELb0EEENS1_21CollectiveEpilogueFwdINS6_IJSA_SA_SB_EEES9_NS_10bfloat16_tESG_Li256ELb1ELb1ELb0ELb1EEENS1_36VarlenDynamicPersistentTileSchedulerILi128ELi160ELi256ELi128ELb0ELb1ELb1ELb1ELb1ELb1EEEEEEEEEvNT_6ParamsE:
[----:B------:R-:W-:Y:S01]  /*0000*/  LDC R1, c[0x0][0x37c] ;  /* 0x0000df00ff017b82 */ /* 0x000fe20000000800 */
[----:B------:R-:W-:Y:S05]  /*0010*/  EXIT ;  /* 0x000000000000794d */ /* 0x000fea0003800000 */
.L_x_8:
        /* <DEDUP_REMOVED lines=14> */
.L_x_17:


//--------------------- .nv.shared.reserved.0     --------------------------
	.section	.nv.shared.reserved.0,"aw",@nobits
	.weak		__nv_reservedSMEM_offset_0_alias
	.size		__nv_reservedSMEM_offset_0_alias, 0, 64
	.other		__nv_reservedSMEM_offset_0_alias,@"STO_CUDA_RESERVED_SHARED STV_DEFAULT"
__nv_reservedSMEM_offset_0_alias:
	.zero		0
	.zero		64


//--------------------- .nv.global                --------------------------
	.section	.nv.global,"aw",@nobits
.nv.global:
	.type		_ZN84_INTERNAL_e8e19953_48_flash_fwd_hdim192_128_e4m3_paged_softcap_sm90_cu_49158569_30794cute1_E,@object
	.size		_ZN84_INTERNAL_e8e19953_48_flash_fwd_hdim192_128_e4m3_paged_softcap_sm90_cu_49158569_30794cute1_E,(_ZN84_INTERNAL_e8e19953_48_flash_fwd_hdim192_128_e4m3_paged_softcap_sm90_cu_49158569_30794cuda3std3__45__cpo6cbeginE - _ZN84_INTERNAL_e8e19953_48_flash_fwd_hdim192_128_e4m3_paged_softcap_sm90_cu_49158569_30794cute1_E)
_ZN84_INTERNAL_e8e19953_48_flash_fwd_hdim192_128_e4m3_paged_softcap_sm90_cu_49158569_30794cute1_E:
	.zero		1
	.type		_ZN84_INTERNAL_e8e19953_48_flash_fwd_hdim192_128_e4m3_paged_softcap_sm90_cu_49158569_30794cuda3std3__45__cpo6cbeginE,@object
	.size		_ZN84_INTERNAL_e8e19953_48_flash_fwd_hdim192_128_e4m3_paged_softcap_sm90_cu_49158569_30794cuda3std3__45__cpo6cbeginE,(_ZN84_INTERNAL_e8e19953_48_flash_fwd_hdim192_128_e4m3_paged_softcap_sm90_cu_49158569_30794cuda3std3__48in_placeE - _ZN84_INTERNAL_e8e19953_48_flash_fwd_hdim192_128_e4m3_paged_softcap_sm90_cu_49158569_30794cuda3std3__45__cpo6cbeginE)
_ZN84_INTERNAL_e8e19953_48_flash_fwd_hdim192_128_e4m3_paged_softcap_sm90_cu_49158569_30794cuda3std3__45__cpo6cbeginE:
	.zero		1
	.type		_ZN84_INTERNAL_e8e19953_48_flash_fwd_hdim192_128_e4m3_paged_softcap_sm90_cu_49158569_30794cuda3std3__48in_placeE,@object
	.size		_ZN84_INTERNAL_e8e19953_48_flash_fwd_hdim192_128_e4m3_paged_softcap_sm90_cu_49158569_30794cuda3std3__48in_placeE,(_ZN84_INTERNAL_e8e19953_48_flash_fwd_hdim192_128_e4m3_paged_softcap_sm90_cu_49158569_30794cuda3std6ranges3__45__cpo9iter_moveE - _ZN84_INTERNAL_e8e19953_48_flash_fwd_hdim192_128_e4m3_paged_softcap_sm90_cu_49158569_30794cuda3std3__48in_placeE)
_ZN84_INTERNAL_e8e19953_48_flash_fwd_hdim192_128_e4m3_paged_softcap_sm90_cu_49158569_30794cuda3std3__48in_placeE:
	.zero		1
	.type		_ZN84_INTERNAL_e8e19953_48_flash_fwd_hdim192_128_e4m3_paged_softcap_sm90_cu_49158569_30794cuda3std6ranges3__45__cpo9iter_moveE,@object
	.size		_ZN84_INTERNAL_e8e19953_48_flash_fwd_hdim192_128_e4m3_paged_softcap_sm90_cu_49158569_30794cuda3std6ranges3__45__cpo9iter_moveE,(_ZN84_INTERNAL_e8e19953_48_flash_fwd_hdim192_128_e4m3_paged_softcap_sm90_cu_49158569_30794cuda3std3__45__cpo5beginE - _ZN84_INTERNAL_e8e19953_48_flash_fwd_hdim192_128_e4m3_paged_softcap_sm90_cu_49158569_30794cuda3std6ranges3__45__cpo9iter_moveE)
_ZN84_INTERNAL_e8e19953_48_flash_fwd_hdim192_128_e4m3_paged_softcap_sm90_cu_49158569_30794cuda3std6ranges3__45__cpo9iter_moveE:
	.zero		1
	.type		_ZN84_INTERNAL_e8e19953_48_flash_fwd_hdim192_128_e4m3_paged_softcap_sm90_cu_49158569_30794cuda3std3__45__cpo5beginE,@object
	.size		_ZN84_INTERNAL_e8e19953_48_flash_fwd_hdim192_128_e4m3_paged_softcap_sm90_cu_49158569_30794cuda3std3__45__cpo5beginE,(_ZN84_INTERNAL_e8e19953_48_flash_fwd_hdim192_128_e4m3_paged_softcap_sm90_cu_49158569_30794cuda3std3__486_GLOBAL__N__e8e19953_48_flash_fwd_hdim192_128_e4m3_paged_softcap_sm90_cu_49158569_30796ignoreE - _ZN84_INTERNAL_e8e19953_48_flash_fwd_hdim192_128_e4m3_paged_softcap_sm90_cu_49158569_30794cuda3std3__45__cpo5beginE)
_ZN84_INTERNAL_e8e19953_48_flash_fwd_hdim192_128_e4m3_paged_softcap_sm90_cu_49158569_30794cuda3std3__45__cpo5beginE:
	.zero		1
	.type		_ZN84_INTERNAL_e8e19953_48_flash_fwd_hdim192_128_e4m3_paged_softcap_sm90_cu_49158569_30794cuda3std3__486_GLOBAL__N__e8e19953_48_flash_fwd_hdim192_128_e4m3_paged_softcap_sm90_cu_49158569_30796ignoreE,@object
	.size		_ZN84_INTERNAL_e8e19953_48_flash_fwd_hdim192_128_e4m3_paged_softcap_sm90_cu_49158569_30794cuda3std3__486_GLOBAL__N__e8e19953_48_flash_fwd_hdim192_128_e4m3_paged_softcap_sm90_cu_49158569_30796ignoreE,(_ZN84_INTERNAL_e8e19953_48_flash_fwd_hdim192_128_e4m3_paged_softcap_sm90_cu_49158569_30794cute7productE - _ZN84_INTERNAL_e8e19953_48_flash_fwd_hdim192_128_e4m3_paged_softcap_sm90_cu_49158569_30794cuda3std3__486_GLOBAL__N__e8e19953_48_flash_fwd_hdim192_128_e4m3_paged_softcap_sm90_cu_49158569_30796ignoreE)
_ZN84_INTERNAL_e8e19953_48_flash_fwd_hdim192_128_e4m3_paged_softcap_sm90_cu_49158569_30794cuda3std3__486_GLOBAL__N__e8e19953_48_flash_fwd_hdim192_128_e4m3_paged_softcap_sm90_cu_49158569_30796ignoreE:
	.zero		1
	.type		_ZN84_INTERNAL_e8e19953_48_flash_fwd_hdim192_128_e4m3_paged_softcap_sm90_cu_49158569_30794cute7productE,@object
	.size		_ZN84_INTERNAL_e8e19953_48_flash_fwd_hdim192_128_e4m3_paged_softcap_sm90_cu_49158569_30794cute7productE,(_ZN84_INTERNAL_e8e19953_48_flash_fwd_hdim192_128_e4m3_paged_softcap_sm90_cu_49158569_30794cuda3std3__45__cpo3endE - _ZN84_INTERNAL_e8e19953_48_flash_fwd_hdim192_128_e4m3_paged_softcap_sm90_cu_49158569_30794cute7productE)
_ZN84_INTERNAL_e8e19953_48_flash_fwd_hdim192_128_e4m3_paged_softcap_sm90_cu_49158569_30794cute7productE:
	.zero		1
	.type		_ZN84_INTERNAL_e8e19953_48_flash_fwd_hdim192_128_e4m3_paged_softcap_sm90_cu_49158569_30794cuda3std3__45__cpo3endE,@object
	.size		_ZN84_INTERNAL_e8e19953_48_flash_fwd_hdim192_128_e4m3_paged_softcap_sm90_cu_49158569_30794cuda3std3__45__cpo3endE,(_ZN84_INTERNAL_e8e19953_48_flash_fwd_hdim192_128_e4m3_paged_softcap_sm90_cu_49158569_30794cuda3std3__419piecewise_constructE - _ZN84_INTERNAL_e8e19953_48_flash_fwd_hdim192_128_e4m3_paged_softcap_sm90_cu_49158569_30794cuda3std3__45__cpo3endE)
_ZN84_INTERNAL_e8e19953_48_flash_fwd_hdim192_128_e4m3_paged_softcap_sm90_cu_49158569_30794cuda3std3__45__cpo3endE:
	.zero		1
	.type		_ZN84_INTERNAL_e8e19953_48_flash_fwd_hdim192_128_e4m3_paged_softcap_sm90_cu_49158569_30794cuda3std3__419piecewise_constructE,@object
	.size		_ZN84_INTERNAL_e8e19953_48_flash_fwd_hdim192_128_e4m3_paged_softcap_sm90_cu_49158569_30794cuda3std3__419piecewise_constructE,(_ZN84_INTERNAL_e8e19953_48_flash_fwd_hdim192_128_e4m3_paged_softcap_sm90_cu_49158569_30794cuda3std3__45__cpo4cendE - _ZN84_INTERNAL_e8e19953_48_flash_fwd_hdim192_128_e4m3_paged_softcap_sm90_cu_49158569_30794cuda3std3__419piecewise_constructE)
_ZN84_INTERNAL_e8e19953_48_flash_fwd_hdim192_128_e4m3_paged_softcap_sm90_cu_49158569_30794cuda3std3__419piecewise_constructE:
	.zero		1
	.type		_ZN84_INTERNAL_e8e19953_48_flash_fwd_hdim192_128_e4m3_paged_softcap_sm90_cu_49158569_30794cuda3std3__45__cpo4cendE,@object
	.size		_ZN84_INTERNAL_e8e19953_48_flash_fwd_hdim192_128_e4m3_paged_softcap_sm90_cu_49158569_30794cuda3std3__45__cpo4cendE,(_ZN84_INTERNAL_e8e19953_48_flash_fwd_hdim192_128_e4m3_paged_softcap_sm90_cu_49158569_30794cuda3std6ranges3__45__cpo4swapE - _ZN84_INTERNAL_e8e19953_48_flash_fwd_hdim192_128_e4m3_paged_softcap_sm90_cu_49158569_30794cuda3std3__45__cpo4cendE)
_ZN84_INTERNAL_e8e19953_48_flash_fwd_hdim192_128_e4m3_paged_softcap_sm90_cu_49158569_30794cuda3std3__45__cpo4cendE:
	.zero		1
	.type		_ZN84_INTERNAL_e8e19953_48_flash_fwd_hdim192_128_e4m3_paged_softcap_sm90_cu_49158569_30794cuda3std6ranges3__45__cpo4swapE,@object
	.size		_ZN84_INTERNAL_e8e19953_48_flash_fwd_hdim192_128_e4m3_paged_softcap_sm90_cu_49158569_30794cuda3std6ranges3__45__cpo4swapE,(.L_7 - _ZN84_INTERNAL_e8e19953_48_flash_fwd_hdim192_128_e4m3_paged_softcap_sm90_cu_49158569_30794cuda3std6ranges3__45__cpo4swapE)
_ZN84_INTERNAL_e8e19953_48_flash_fwd_hdim192_128_e4m3_paged_softcap_sm90_cu_49158569_30794cuda3std6ranges3__45__cpo4swapE:
	.zero		1
.L_7:


//--------------------- .nv.constant0._ZN7cutlass13device_kernelIN5flash11enable_sm90INS1_16FlashAttnFwdSm90INS1_25CollectiveMainloopFwdSm90ILi2EN4cute5tupleIJNS5_1CILi1EEES8_S8_EEENS6_IJNS7_ILi128EEENS7_ILi160EEENS7_ILi192EEEEEELi128ENS_12float_e4m3_tEfNS_4arch4Sm90ELb0ELb0ELb1ELb0ELb1ELb0ELb0ELb1ELb1ELb1ELb0ELb0EEENS1_21CollectiveEpilogueFwdINS6_IJSA_SA_SB_EEES9_NS_10bfloat16_tESG_Li256ELb0ELb1ELb0ELb1EEENS1_29StaticPersistentTileSchedulerILb0EEEEEEEEEvNT_6ParamsE --------------------------
	.section	.nv.constant0._ZN7cutlass13device_kernelIN5flash11enable_sm90INS1_16FlashAttnFwdSm90INS1_25CollectiveMainloopFwdSm90ILi2EN4cute5tupleIJNS5_1CILi1EEES8_S8_EEENS6_IJNS7_ILi128EEENS7_ILi160EEENS7_ILi192EEEEEELi128ENS_12float_e4m3_tEfNS_4arch4Sm90ELb0ELb0ELb1ELb0ELb1ELb0ELb0ELb1ELb1ELb1ELb0ELb0EEENS1_21CollectiveEpilogueFwdINS6_IJSA_SA_SB_EEES9_NS_10bfloat16_tESG_Li256ELb0ELb1ELb0ELb1EEENS1_29StaticPersistentTileSchedulerILb0EEEEEEEEEvNT_6ParamsE,"a",@progbits
	.sectionflags	@""
	.align	4
.nv.constant0._ZN7cutlass13device_kernelIN5flash11enable_sm90INS1_16FlashAttnFwdSm90INS1_25CollectiveMainloopFwdSm90ILi2EN4cute5tupleIJNS5_1CILi1EEES8_S8_EEENS6_IJNS7_ILi128EEENS7_ILi160EEENS7_ILi192EEEEEELi128ENS_12float_e4m3_tEfNS_4arch4Sm90ELb0ELb0ELb1ELb0ELb1ELb0ELb0ELb1ELb1ELb1ELb0ELb0EEENS1_21CollectiveEpilogueFwdINS6_IJSA_SA_SB_EEES9_NS_10bfloat16_tESG_Li256ELb0ELb1ELb0ELb1EEENS1_29StaticPersistentTileSchedulerILb0EEEEEEEEEvNT_6ParamsE:
	.zero		3456


//--------------------- .nv.constant0._ZN7cutlass13device_kernelIN5flash11enable_sm90INS1_16FlashAttnFwdSm90INS1_25CollectiveMainloopFwdSm90ILi2EN4cute5tupleIJNS5_1CILi1EEES8_S8_EEENS6_IJNS7_ILi128EEENS7_ILi160EEENS7_ILi192EEEEEELi128ENS_12float_e4m3_tEfNS_4arch4Sm90ELb0ELb0ELb1ELb1ELb1ELb0ELb0ELb1ELb1ELb1ELb0ELb0EEENS1_21CollectiveEpilogueFwdINS6_IJSA_SA_SB_EEES9_NS_10bfloat16_tESG_Li256ELb1ELb1ELb0ELb1EEENS1_36VarlenDynamicPersistentTileSchedulerILi128ELi160ELi256ELi128ELb0ELb1ELb1ELb0ELb1ELb1EEEEEEEEEvNT_6ParamsE --------------------------
	.section	.nv.constant0._ZN7cutlass13device_kernelIN5flash11enable_sm90INS1_16FlashAttnFwdSm90INS1_25CollectiveMainloopFwdSm90ILi2EN4cute5tupleIJNS5_1CILi1EEES8_S8_EEENS6_IJNS7_ILi128EEENS7_ILi160EEENS7_ILi192EEEEEELi128ENS_12float_e4m3_tEfNS_4arch4Sm90ELb0ELb0ELb1ELb1ELb1ELb0ELb0ELb1ELb1ELb1ELb0ELb0EEENS1_21CollectiveEpilogueFwdINS6_IJSA_SA_SB_EEES9_NS_10bfloat16_tESG_Li256ELb1ELb1ELb0ELb1EEENS1_36VarlenDynamicPersistentTileSchedulerILi128ELi160ELi256ELi128ELb0ELb1ELb1ELb0ELb1ELb1EEEEEEEEEvNT_6ParamsE,"a",@progbits
	.sectionflags	@""
	.align	4
.nv.constant0._ZN7cutlass13device_kernelIN5flash11enable_sm90INS1_16FlashAttnFwdSm90INS1_25CollectiveMainloopFwdSm90ILi2EN4cute5tupleIJNS5_1CILi1EEES8_S8_EEENS6_IJNS7_ILi128EEENS7_ILi160EEENS7_ILi192EEEEEELi128ENS_12float_e4m3_tEfNS_4arch4Sm90ELb0ELb0ELb1ELb1ELb1ELb0ELb0ELb1ELb1ELb1ELb0ELb0EEENS1_21CollectiveEpilogueFwdINS6_IJSA_SA_SB_EEES9_NS_10bfloat16_tESG_Li256ELb1ELb1ELb0ELb1EEENS1_36VarlenDynamicPersistentTileSchedulerILi128ELi160ELi256ELi128ELb0ELb1ELb1ELb0ELb1ELb1EEEEEEEEEvNT_6ParamsE:
	.zero		3584


//--------------------- .nv.constant0._ZN7cutlass13device_kernelIN5flash11enable_sm90INS1_16FlashAttnFwdSm90INS1_25CollectiveMainloopFwdSm90ILi2EN4cute5tupleIJNS5_1CILi1EEES8_S8_EEENS6_IJNS7_ILi128EEENS7_ILi160EEENS7_ILi192EEEEEELi128ENS_12float_e4m3_tEfNS_4arch4Sm90ELb0ELb0ELb1ELb1ELb1ELb1ELb0ELb1ELb1ELb1ELb0ELb0EEENS1_21CollectiveEpilogueFwdINS6_IJSA_SA_SB_EEES9_NS_10bfloat16_tESG_Li256ELb1ELb1ELb0ELb1EEENS1_36VarlenDynamicPersistentTileSchedulerILi128ELi160ELi256ELi128ELb0ELb1ELb1ELb0ELb1ELb1EEEEEEEEEvNT_6ParamsE --------------------------
	.section	.nv.constant0._ZN7cutlass13device_kernelIN5flash11enable_sm90INS1_16FlashAttnFwdSm90INS1_25CollectiveMainloopFwdSm90ILi2EN4cute5tupleIJNS5_1CILi1EEES8_S8_EEENS6_IJNS7_ILi128EEENS7_ILi160EEENS7_ILi192EEEEEELi128ENS_12float_e4m3_tEfNS_4arch4Sm90ELb0ELb0ELb1ELb1ELb1ELb1ELb0ELb1ELb1ELb1ELb0ELb0EEENS1_21CollectiveEpilogueFwdINS6_IJSA_SA_SB_EEES9_NS_10bfloat16_tESG_Li256ELb1ELb1ELb0ELb1EEENS1_36VarlenDynamicPersistentTileSchedulerILi128ELi160ELi256ELi128ELb0ELb1ELb1ELb0ELb1ELb1EEEEEEEEEvNT_6ParamsE,"a",@progbits
	.sectionflags	@""
	.align	4
.nv.constant0._ZN7cutlass13device_kernelIN5flash11enable_sm90INS1_16FlashAttnFwdSm90INS1_25CollectiveMainloopFwdSm90ILi2EN4cute5tupleIJNS5_1CILi1EEES8_S8_EEENS6_IJNS7_ILi128EEENS7_ILi160EEENS7_ILi192EEEEEELi128ENS_12float_e4m3_tEfNS_4arch4Sm90ELb0ELb0ELb1ELb1ELb1ELb1ELb0ELb1ELb1ELb1ELb0ELb0EEENS1_21CollectiveEpilogueFwdINS6_IJSA_SA_SB_EEES9_NS_10bfloat16_tESG_Li256ELb1ELb1ELb0ELb1EEENS1_36VarlenDynamicPersistentTileSchedulerILi128ELi160ELi256ELi128ELb0ELb1ELb1ELb0ELb1ELb1EEEEEEEEEvNT_6ParamsE:
	.zero		3584


//--------------------- .nv.constant0._ZN7cutlass13device_kernelIN5flash11enable_sm90INS1_16FlashAttnFwdSm90INS1_25CollectiveMainloopFwdSm90ILi2EN4cute5tupleIJNS5_1CILi1EEES8_S8_EEENS6_IJNS7_ILi128EEESA_NS7_ILi192EEEEEELi128ENS_12float_e4m3_tEfNS_4arch4Sm90ELb0ELb1ELb1ELb0ELb1ELb0ELb0ELb1ELb1ELb1ELb0ELb0EEENS1_21CollectiveEpilogueFwdINS6_IJSA_SA_SA_EEES9_NS_10bfloat16_tESF_Li256ELb0ELb1ELb0ELb1EEENS1_30DynamicPersistentTileSchedulerILi256ELi128ELb0ELb1ELb1EEEEEEEEEvNT_6ParamsE --------------------------
	.section	.nv.constant0._ZN7cutlass13device_kernelIN5flash11enable_sm90INS1_16FlashAttnFwdSm90INS1_25CollectiveMainloopFwdSm90ILi2EN4cute5tupleIJNS5_1CILi1EEES8_S8_EEENS6_IJNS7_ILi128EEESA_NS7_ILi192EEEEEELi128ENS_12float_e4m3_tEfNS_4arch4Sm90ELb0ELb1ELb1ELb0ELb1ELb0ELb0ELb1ELb1ELb1ELb0ELb0EEENS1_21CollectiveEpilogueFwdINS6_IJSA_SA_SA_EEES9_NS_10bfloat16_tESF_Li256ELb0ELb1ELb0ELb1EEENS1_30DynamicPersistentTileSchedulerILi256ELi128ELb0ELb1ELb1EEEEEEEEEvNT_6ParamsE,"a",@progbits
	.sectionflags	@""
	.align	4
.nv.constant0._ZN7cutlass13device_kernelIN5flash11enable_sm90INS1_16FlashAttnFwdSm90INS1_25CollectiveMainloopFwdSm90ILi2EN4cute5tupleIJNS5_1CILi1EEES8_S8_EEENS6_IJNS7_ILi128EEESA_NS7_ILi192EEEEEELi128ENS_12float_e4m3_tEfNS_4arch4Sm90ELb0ELb1ELb1ELb0ELb1ELb0ELb0ELb1ELb1ELb1ELb0ELb0EEENS1_21CollectiveEpilogueFwdINS6_IJSA_SA_SA_EEES9_NS_10bfloat16_tESF_Li256ELb0ELb1ELb0ELb1EEENS1_30DynamicPersistentTileSchedulerILi256ELi128ELb0ELb1ELb1EEEEEEEEEvNT_6ParamsE:
	.zero		3584


//--------------------- .nv.constant0._ZN7cutlass13device_kernelIN5flash11enable_sm90INS1_16FlashAttnFwdSm90INS1_25CollectiveMainloopFwdSm90ILi2EN4cute5tupleIJNS5_1CILi1EEES8_S8_EEENS6_IJNS7_ILi128EEESA_NS7_ILi192EEEEEELi128ENS_12float_e4m3_tEfNS_4arch4Sm90ELb0ELb1ELb1ELb1ELb1ELb0ELb0ELb1ELb1ELb1ELb0ELb0EEENS1_21CollectiveEpilogueFwdINS6_IJSA_SA_SA_EEES9_NS_10bfloat16_tESF_Li256ELb1ELb1ELb0ELb1EEENS1_36VarlenDynamicPersistentTileSchedulerILi128ELi128ELi256ELi128ELb0ELb1ELb1ELb1ELb0ELb1EEEEEEEEEvNT_6ParamsE --------------------------
	.section	.nv.constant0._ZN7cutlass13device_kernelIN5flash11enable_sm90INS1_16FlashAttnFwdSm90INS1_25CollectiveMainloopFwdSm90ILi2EN4cute5tupleIJNS5_1CILi1EEES8_S8_EEENS6_IJNS7_ILi128EEESA_NS7_ILi192EEEEEELi128ENS_12float_e4m3_tEfNS_4arch4Sm90ELb0ELb1ELb1ELb1ELb1ELb0ELb0ELb1ELb1ELb1ELb0ELb0EEENS1_21CollectiveEpilogueFwdINS6_IJSA_SA_SA_EEES9_NS_10bfloat16_tESF_Li256ELb1ELb1ELb0ELb1EEENS1_36VarlenDynamicPersistentTileSchedulerILi128ELi128ELi256ELi128ELb0ELb1ELb1ELb1ELb0ELb1EEEEEEEEEvNT_6ParamsE,"a",@progbits
	.sectionflags	@""
	.align	4
.nv.constant0._ZN7cutlass13device_kernelIN5flash11enable_sm90INS1_16FlashAttnFwdSm90INS1_25CollectiveMainloopFwdSm90ILi2EN4cute5tupleIJNS5_1CILi1EEES8_S8_EEENS6_IJNS7_ILi128EEESA_NS7_ILi192EEEEEELi128ENS_12float_e4m3_tEfNS_4arch4Sm90ELb0ELb1ELb1ELb1ELb1ELb0ELb0ELb1ELb1ELb1ELb0ELb0EEENS1_21CollectiveEpilogueFwdINS6_IJSA_SA_SA_EEES9_NS_10bfloat16_tESF_Li256ELb1ELb1ELb0ELb1EEENS1_36VarlenDynamicPersistentTileSchedulerILi128ELi128ELi256ELi128ELb0ELb1ELb1ELb1ELb0ELb1EEEEEEEEEvNT_6ParamsE:
	.zero		3584


//--------------------- .nv.constant0._ZN7cutlass13device_kernelIN5flash11enable_sm90INS1_16FlashAttnFwdSm90INS1_25CollectiveMainloopFwdSm90ILi2EN4cute5tupleIJNS5_1CILi1EEES8_S8_EEENS6_IJNS7_ILi128EEESA_NS7_ILi192EEEEEELi128ENS_12float_e4m3_tEfNS_4arch4Sm90ELb0ELb1ELb1ELb1ELb1ELb1ELb0ELb1ELb1ELb1ELb0ELb0EEENS1_21CollectiveEpilogueFwdINS6_IJSA_SA_SA_EEES9_NS_10bfloat16_tESF_Li256ELb1ELb1ELb0ELb1EEENS1_36VarlenDynamicPersistentTileSchedulerILi128ELi128ELi256ELi128ELb0ELb1ELb1ELb1ELb0ELb1EEEEEEEEEvNT_6ParamsE --------------------------
	.section	.nv.constant0._ZN7cutlass13device_kernelIN5flash11enable_sm90INS1_16FlashAttnFwdSm90INS1_25CollectiveMainloopFwdSm90ILi2EN4cute5tupleIJNS5_1CILi1EEES8_S8_EEENS6_IJNS7_ILi128EEESA_NS7_ILi192EEEEEELi128ENS_12float_e4m3_tEfNS_4arch4Sm90ELb0ELb1ELb1ELb1ELb1ELb1ELb0ELb1ELb1ELb1ELb0ELb0EEENS1_21CollectiveEpilogueFwdINS6_IJSA_SA_SA_EEES9_NS_10bfloat16_tESF_Li256ELb1ELb1ELb0ELb1EEENS1_36VarlenDynamicPersistentTileSchedulerILi128ELi128ELi256ELi128ELb0ELb1ELb1ELb1ELb0ELb1EEEEEEEEEvNT_6ParamsE,"a",@progbits
	.sectionflags	@""
	.align	4
.nv.constant0._ZN7cutlass13device_kernelIN5flash11enable_sm90INS1_16FlashAttnFwdSm90INS1_25CollectiveMainloopFwdSm90ILi2EN4cute5tupleIJNS5_1CILi1EEES8_S8_EEENS6_IJNS7_ILi128EEESA_NS7_ILi192EEEEEELi128ENS_12float_e4m3_tEfNS_4arch4Sm90ELb0ELb1ELb1ELb1ELb1ELb1ELb0ELb1ELb1ELb1ELb0ELb0EEENS1_21CollectiveEpilogueFwdINS6_IJSA_SA_SA_EEES9_NS_10bfloat16_tESF_Li256ELb1ELb1ELb0ELb1EEENS1_36VarlenDynamicPersistentTileSchedulerILi128ELi128ELi256ELi128ELb0ELb1ELb1ELb1ELb0ELb1EEEEEEEEEvNT_6ParamsE:
	.zero		3584


//--------------------- .nv.constant0._ZN7cutlass13device_kernelIN5flash11enable_sm90INS1_16FlashAttnFwdSm90INS1_25CollectiveMainloopFwdSm90ILi2EN4cute5tupleIJNS5_1CILi1EEES8_S8_EEENS6_IJNS7_ILi128EEENS7_ILi160EEENS7_ILi192EEEEEELi128ENS_12float_e4m3_tEfNS_4arch4Sm90ELb1ELb0ELb1ELb0ELb1ELb0ELb0ELb1ELb1ELb1ELb0ELb0EEENS1_21CollectiveEpilogueFwdINS6_IJSA_SA_SB_EEES9_NS_10bfloat16_tESG_Li256ELb0ELb1ELb0ELb1EEENS1_30DynamicPersistentTileSchedulerILi256ELi128ELb0ELb1ELb1EEEEEEEEEvNT_6ParamsE --------------------------
	.section	.nv.constant0._ZN7cutlass13device_kernelIN5flash11enable_sm90INS1_16FlashAttnFwdSm90INS1_25CollectiveMainloopFwdSm90ILi2EN4cute5tupleIJNS5_1CILi1EEES8_S8_EEENS6_IJNS7_ILi128EEENS7_ILi160EEENS7_ILi192EEEEEELi128ENS_12float_e4m3_tEfNS_4arch4Sm90ELb1ELb0ELb1ELb0ELb1ELb0ELb0ELb1ELb1ELb1ELb0ELb0EEENS1_21CollectiveEpilogueFwdINS6_IJSA_SA_SB_EEES9_NS_10bfloat16_tESG_Li256ELb0ELb1ELb0ELb1EEENS1_30DynamicPersistentTileSchedulerILi256ELi128ELb0ELb1ELb1EEEEEEEEEvNT_6ParamsE,"a",@progbits
	.sectionflags	@""
	.align	4
.nv.constant0._ZN7cutlass13device_kernelIN5flash11enable_sm90INS1_16FlashAttnFwdSm90INS1_25CollectiveMainloopFwdSm90ILi2EN4cute5tupleIJNS5_1CILi1EEES8_S8_EEENS6_IJNS7_ILi128EEENS7_ILi160EEENS7_ILi192EEEEEELi128ENS_12float_e4m3_tEfNS_4arch4Sm90ELb1ELb0ELb1ELb0ELb1ELb0ELb0ELb1ELb1ELb1ELb0ELb0EEENS1_21CollectiveEpilogueFwdINS6_IJSA_SA_SB_EEES9_NS_10bfloat16_tESG_Li256ELb0ELb1ELb0ELb1EEENS1_30DynamicPersistentTileSchedulerILi256ELi128ELb0ELb1ELb1EEEEEEEEEvNT_6ParamsE:
	.zero		3584


//--------------------- .nv.constant0._ZN7cutlass13device_kernelIN5flash11enable_sm90INS1_16FlashAttnFwdSm90INS1_25CollectiveMainloopFwdSm90ILi2EN4cute5tupleIJNS5_1CILi1EEES8_S8_EEENS6_IJNS7_ILi128EEENS7_ILi160EEENS7_ILi192EEEEEELi128ENS_12float_e4m3_tEfNS_4arch4Sm90ELb1ELb0ELb1ELb1ELb1ELb0ELb0ELb1ELb1ELb1ELb0ELb0EEENS1_21CollectiveEpilogueFwdINS6_IJSA_SA_SB_EEES9_NS_10bfloat16_tESG_Li256ELb1ELb1ELb0ELb1EEENS1_36VarlenDynamicPersistentTileSchedulerILi128ELi160ELi256ELi128ELb0ELb1ELb1ELb1ELb1ELb1EEEEEEEEEvNT_6ParamsE --------------------------
	.section	.nv.constant0._ZN7cutlass13device_kernelIN5flash11enable_sm90INS1_16FlashAttnFwdSm90INS1_25CollectiveMainloopFwdSm90ILi2EN4cute5tupleIJNS5_1CILi1EEES8_S8_EEENS6_IJNS7_ILi128EEENS7_ILi160EEENS7_ILi192EEEEEELi128ENS_12float_e4m3_tEfNS_4arch4Sm90ELb1ELb0ELb1ELb1ELb1ELb0ELb0ELb1ELb1ELb1ELb0ELb0EEENS1_21CollectiveEpilogueFwdINS6_IJSA_SA_SB_EEES9_NS_10bfloat16_tESG_Li256ELb1ELb1ELb0ELb1EEENS1_36VarlenDynamicPersistentTileSchedulerILi128ELi160ELi256ELi128ELb0ELb1ELb1ELb1ELb1ELb1EEEEEEEEEvNT_6ParamsE,"a",@progbits
	.sectionflags	@""
	.align	4
.nv.constant0._ZN7cutlass13device_kernelIN5flash11enable_sm90INS1_16FlashAttnFwdSm90INS1_25CollectiveMainloopFwdSm90ILi2EN4cute5tupleIJNS5_1CILi1EEES8_S8_EEENS6_IJNS7_ILi128EEENS7_ILi160EEENS7_ILi192EEEEEELi128ENS_12float_e4m3_tEfNS_4arch4Sm90ELb1ELb0ELb1ELb1ELb1ELb0ELb0ELb1ELb1ELb1ELb0ELb0EEENS1_21CollectiveEpilogueFwdINS6_IJSA_SA_SB_EEES9_NS_10bfloat16_tESG_Li256ELb1ELb1ELb0ELb1EEENS1_36VarlenDynamicPersistentTileSchedulerILi128ELi160ELi256ELi128ELb0ELb1ELb1ELb1ELb1ELb1EEEEEEEEEvNT_6ParamsE:
	.zero		3584


//--------------------- .nv.constant0._ZN7cutlass13device_kernelIN5flash11enable_sm90INS1_16FlashAttnFwdSm90INS1_25CollectiveMainloopFwdSm90ILi2EN4cute5tupleIJNS5_1CILi1EEES8_S8_EEENS6_IJNS7_ILi128EEENS7_ILi160EEENS7_ILi192EEEEEELi128ENS_12float_e4m3_tEfNS_4arch4Sm90ELb1ELb0ELb1ELb1ELb1ELb1ELb0ELb1ELb1ELb1ELb0ELb0EEENS1_21CollectiveEpilogueFwdINS6_IJSA_SA_SB_EEES9_NS_10bfloat16_tESG_Li256ELb1ELb1ELb0ELb1EEENS1_36VarlenDynamicPersistentTileSchedulerILi128ELi160ELi256ELi128ELb0ELb1ELb1ELb1ELb1ELb1EEEEEEEEEvNT_6ParamsE --------------------------
	.section	.nv.constant0._ZN7cutlass13device_kernelIN5flash11enable_sm90INS1_16FlashAttnFwdSm90INS1_25CollectiveMainloopFwdSm90ILi2EN4cute5tupleIJNS5_1CILi1EEES8_S8_EEENS6_IJNS7_ILi128EEENS7_ILi160EEENS7_ILi192EEEEEELi128ENS_12float_e4m3_tEfNS_4arch4Sm90ELb1ELb0ELb1ELb1ELb1ELb1ELb0ELb1ELb1ELb1ELb0ELb0EEENS1_21CollectiveEpilogueFwdINS6_IJSA_SA_SB_EEES9_NS_10bfloat16_tESG_Li256ELb1ELb1ELb0ELb1EEENS1_36VarlenDynamicPersistentTileSchedulerILi128ELi160ELi256ELi128ELb0ELb1ELb1ELb1ELb1ELb1EEEEEEEEEvNT_6ParamsE,"a",@progbits
	.sectionflags	@""
	.align	4
.nv.constant0._ZN7cutlass13device_kernelIN5flash11enable_sm90INS1_16FlashAttnFwdSm90INS1_25CollectiveMainloopFwdSm90ILi2EN4cute5tupleIJNS5_1CILi1EEES8_S8_EEENS6_IJNS7_ILi128EEENS7_ILi160EEENS7_ILi192EEEEEELi128ENS_12float_e4m3_tEfNS_4arch4Sm90ELb1ELb0ELb1ELb1ELb1ELb1ELb0ELb1ELb1ELb1ELb0ELb0EEENS1_21CollectiveEpilogueFwdINS6_IJSA_SA_SB_EEES9_NS_10bfloat16_tESG_Li256ELb1ELb1ELb0ELb1EEENS1_36VarlenDynamicPersistentTileSchedulerILi128ELi160ELi256ELi128ELb0ELb1ELb1ELb1ELb1ELb1EEEEEEEEEvNT_6ParamsE:
	.zero		3584


//--------------------- SYMBOLS --------------------------

	.type		.nv.reservedSmem.offset0,@object
	.size		.nv.reservedSmem.offset0,0x4
